	.target	sm_90a

	.elftype	@"ET_EXEC"


//--------------------- .note.nv.tkinfo           --------------------------
	.section	.note.nv.tkinfo,"",@"SHT_NOTE"
	.sectionflags	@"SHF_NOTE_NV_TKINFO"
	.tkinfo
        /*0018*/ 	.word	0x00000002
        /*0030*/ 	.string	""
        /*0030*/ 	.string	"ptxas"
        /*0030*/ 	.string	"Cuda compilation tools, release 13.0, V13.0.88"
        /*0030*/ 	.string	"Build cuda_13.0.r13.0/compiler.36424714_0"
        /*0030*/ 	.string	"-arch sm_90a -m 64 "



//--------------------- .note.nv.cuinfo           --------------------------
	.section	.note.nv.cuinfo,"",@"SHT_NOTE"
	.sectionflags	@"SHF_NOTE_NV_CUINFO"
        /*0018*/ 	.short	0x0002
        /*001a*/ 	.short	0x005a
        /*001c*/ 	.short	0x0082
	.zero		2


//--------------------- .nv.info                  --------------------------
	.section	.nv.info,"",@"SHT_CUDA_INFO"
	.align	4


	//----- nvinfo : EIATTR_REGCOUNT
	.align		4
        /*0000*/ 	.byte	0x04, 0x2f
        /*0002*/ 	.short	(.L_12 - .L_11)
	.align		4
.L_11:
        /*0004*/ 	.word	index@(_ZN7cutlass13device_kernelINS_4gemm6kernel13GemmUniversalIN4cute5tupleIJiiiiEEENS1_10collective13CollectiveMmaINS1_37MainloopSm90TmaGmmaWarpSpecializedFP8ILi28ENS5_IJNS4_1CILi1EEESB_SB_EEENS1_32KernelTmaWarpSpecializedPingpongEEENS5_IJNSA_ILi64EEESF_SF_EEENS_12float_e4m3_tENS5_IJlSB_lEEESH_SI_NS4_8TiledMMAINS4_8MMA_AtomIJNS4_4SM904GMMA30MMA_64x64x32_F32E4M3E4M3_SS_TNILNSM_7ScaleInE1ELSO_1EEEEEENS4_6LayoutISC_NS5_IJNSA_ILi0EEESS_SS_EEEEENS5_IJNS4_10UnderscoreESV_SV_EEEEENS4_13SM90_TMA_LOADENS4_14ComposedLayoutINS4_7SwizzleILi2ELi4ELi3EEENS4_18smem_ptr_flag_bitsILi8EEENSR_INS5_IJNSA_ILi8EEESF_EEENS5_IJSF_SB_EEEEEEEvNS4_8identityESY_S18_vS19_EENS_8epilogue10collective6detail29Sm90TmaWarpSpecializedAdapterINS1C_15DefaultEpilogueISH_SI_SI_NS1B_6thread17LinearCombinationISH_Li1EffLNS1G_9ScaleType4KindE0ELNS_15FloatRoundStyleE2ESH_EENS1_15EpilogueDefaultEEEEEvvEEEEvNT_6ParamsE)
        /*0008*/ 	.word	0x000000a8


	//----- nvinfo : EIATTR_FRAME_SIZE
	.align		4
.L_12:
        /*000c*/ 	.byte	0x04, 0x11
        /*000e*/ 	.short	(.L_14 - .L_13)
	.align		4
.L_13:
        /*0010*/ 	.word	index@(_ZN7cutlass13device_kernelINS_4gemm6kernel13GemmUniversalIN4cute5tupleIJiiiiEEENS1_10collective13CollectiveMmaINS1_37MainloopSm90TmaGmmaWarpSpecializedFP8ILi28ENS5_IJNS4_1CILi1EEESB_SB_EEENS1_32KernelTmaWarpSpecializedPingpongEEENS5_IJNSA_ILi64EEESF_SF_EEENS_12float_e4m3_tENS5_IJlSB_lEEESH_SI_NS4_8TiledMMAINS4_8MMA_AtomIJNS4_4SM904GMMA30MMA_64x64x32_F32E4M3E4M3_SS_TNILNSM_7ScaleInE1ELSO_1EEEEEENS4_6LayoutISC_NS5_IJNSA_ILi0EEESS_SS_EEEEENS5_IJNS4_10UnderscoreESV_SV_EEEEENS4_13SM90_TMA_LOADENS4_14ComposedLayoutINS4_7SwizzleILi2ELi4ELi3EEENS4_18smem_ptr_flag_bitsILi8EEENSR_INS5_IJNSA_ILi8EEESF_EEENS5_IJSF_SB_EEEEEEEvNS4_8identityESY_S18_vS19_EENS_8epilogue10collective6detail29Sm90TmaWarpSpecializedAdapterINS1C_15DefaultEpilogueISH_SI_SI_NS1B_6thread17LinearCombinationISH_Li1EffLNS1G_9ScaleType4KindE0ELNS_15FloatRoundStyleE2ESH_EENS1_15EpilogueDefaultEEEEEvvEEEEvNT_6ParamsE)
        /*0014*/ 	.word	0x00000000


	//----- nvinfo : EIATTR_MIN_STACK_SIZE
	.align		4
.L_14:
        /*0018*/ 	.byte	0x04, 0x12
        /*001a*/ 	.short	(.L_16 - .L_15)
	.align		4
.L_15:
        /*001c*/ 	.word	index@(_ZN7cutlass13device_kernelINS_4gemm6kernel13GemmUniversalIN4cute5tupleIJiiiiEEENS1_10collective13CollectiveMmaINS1_37MainloopSm90TmaGmmaWarpSpecializedFP8ILi28ENS5_IJNS4_1CILi1EEESB_SB_EEENS1_32KernelTmaWarpSpecializedPingpongEEENS5_IJNSA_ILi64EEESF_SF_EEENS_12float_e4m3_tENS5_IJlSB_lEEESH_SI_NS4_8TiledMMAINS4_8MMA_AtomIJNS4_4SM904GMMA30MMA_64x64x32_F32E4M3E4M3_SS_TNILNSM_7ScaleInE1ELSO_1EEEEEENS4_6LayoutISC_NS5_IJNSA_ILi0EEESS_SS_EEEEENS5_IJNS4_10UnderscoreESV_SV_EEEEENS4_13SM90_TMA_LOADENS4_14ComposedLayoutINS4_7SwizzleILi2ELi4ELi3EEENS4_18smem_ptr_flag_bitsILi8EEENSR_INS5_IJNSA_ILi8EEESF_EEENS5_IJSF_SB_EEEEEEEvNS4_8identityESY_S18_vS19_EENS_8epilogue10collective6detail29Sm90TmaWarpSpecializedAdapterINS1C_15DefaultEpilogueISH_SI_SI_NS1B_6thread17LinearCombinationISH_Li1EffLNS1G_9ScaleType4KindE0ELNS_15FloatRoundStyleE2ESH_EENS1_15EpilogueDefaultEEEEEvvEEEEvNT_6ParamsE)
        /*0020*/ 	.word	0x00000000
.L_16:


//--------------------- .nv.compat                --------------------------
	.section	.nv.compat,"",@"SHT_CUDA_COMPAT_INFO"
	.align	4
        /*0000*/ 	.byte	0x02, 0x09, 0x01, 0x00, 0x02, 0x02, 0x04, 0x00, 0x02, 0x05, 0x05, 0x00, 0x03, 0x07, 0x01, 0x01
        /*0010*/ 	.byte	0x02, 0x03, 0x01, 0x00, 0x02, 0x06, 0x01, 0x00, 0x04, 0x0b, 0x08, 0x00, 0x00, 0x00, 0x00, 0x00
        /*0020*/ 	.byte	0x00, 0x00, 0x00, 0x00


//--------------------- .nv.info._ZN7cutlass13device_kernelINS_4gemm6kernel13GemmUniversalIN4cute5tupleIJiiiiEEENS1_10collective13CollectiveMmaINS1_37MainloopSm90TmaGmmaWarpSpecializedFP8ILi28ENS5_IJNS4_1CILi1EEESB_SB_EEENS1_32KernelTmaWarpSpecializedPingpongEEENS5_IJNSA_ILi64EEESF_SF_EEENS_12float_e4m3_tENS5_IJlSB_lEEESH_SI_NS4_8TiledMMAINS4_8MMA_AtomIJNS4_4SM904GMMA30MMA_64x64x32_F32E4M3E4M3_SS_TNILNSM_7ScaleInE1ELSO_1EEEEEENS4_6LayoutISC_NS5_IJNSA_ILi0EEESS_SS_EEEEENS5_IJNS4_10UnderscoreESV_SV_EEEEENS4_13SM90_TMA_LOADENS4_14ComposedLayoutINS4_7SwizzleILi2ELi4ELi3EEENS4_18smem_ptr_flag_bitsILi8EEENSR_INS5_IJNSA_ILi8EEESF_EEENS5_IJSF_SB_EEEEEEEvNS4_8identityESY_S18_vS19_EENS_8epilogue10collective6detail29Sm90TmaWarpSpecializedAdapterINS1C_15DefaultEpilogueISH_SI_SI_NS1B_6thread17LinearCombinationISH_Li1EffLNS1G_9ScaleType4KindE0ELNS_15FloatRoundStyleE2ESH_EENS1_15EpilogueDefaultEEEEEvvEEEEvNT_6ParamsE --------------------------
	.section	.nv.info._ZN7cutlass13device_kernelINS_4gemm6kernel13GemmUniversalIN4cute5tupleIJiiiiEEENS1_10collective13CollectiveMmaINS1_37MainloopSm90TmaGmmaWarpSpecializedFP8ILi28ENS5_IJNS4_1CILi1EEESB_SB_EEENS1_32KernelTmaWarpSpecializedPingpongEEENS5_IJNSA_ILi64EEESF_SF_EEENS_12float_e4m3_tENS5_IJlSB_lEEESH_SI_NS4_8TiledMMAINS4_8MMA_AtomIJNS4_4SM904GMMA30MMA_64x64x32_F32E4M3E4M3_SS_TNILNSM_7ScaleInE1ELSO_1EEEEEENS4_6LayoutISC_NS5_IJNSA_ILi0EEESS_SS_EEEEENS5_IJNS4_10UnderscoreESV_SV_EEEEENS4_13SM90_TMA_LOADENS4_14ComposedLayoutINS4_7SwizzleILi2ELi4ELi3EEENS4_18smem_ptr_flag_bitsILi8EEENSR_INS5_IJNSA_ILi8EEESF_EEENS5_IJSF_SB_EEEEEEEvNS4_8identityESY_S18_vS19_EENS_8epilogue10collective6detail29Sm90TmaWarpSpecializedAdapterINS1C_15DefaultEpilogueISH_SI_SI_NS1B_6thread17LinearCombinationISH_Li1EffLNS1G_9ScaleType4KindE0ELNS_15FloatRoundStyleE2ESH_EENS1_15EpilogueDefaultEEEEEvvEEEEvNT_6ParamsE,"",@"SHT_CUDA_INFO"
	.sectionflags	@""
	.align	4


	//----- nvinfo : EIATTR_CUDA_API_VERSION
	.align		4
        /*0000*/ 	.byte	0x04, 0x37
        /*0002*/ 	.short	(.L_18 - .L_17)
.L_17:
        /*0004*/ 	.word	0x00000082


	//----- nvinfo : EIATTR_KPARAM_INFO
	.align		4
.L_18:
        /*0008*/ 	.byte	0x04, 0x17
        /*000a*/ 	.short	(.L_20 - .L_19)
.L_19:
        /*000c*/ 	.word	0x00000000
        /*0010*/ 	.short	0x0000
        /*0012*/ 	.short	0x0070
        /*0014*/ 	.byte	0x00, 0xf0, 0x01, 0x10


	//----- nvinfo : EIATTR_SPARSE_MMA_MASK
	.align		4
.L_20:
        /*0018*/ 	.byte	0x03, 0x50
        /*001a*/ 	.short	0x0000


	//----- nvinfo : EIATTR_MAXREG_COUNT
	.align		4
        /*001c*/ 	.byte	0x03, 0x1b
        /*001e*/ 	.short	0x00a8


	//----- nvinfo : EIATTR_NUM_BARRIERS
	.align		4
        /*0020*/ 	.byte	0x02, 0x4c
        /*0022*/ 	.byte	0x01
	.zero		1


	//----- nvinfo : EIATTR_MERCURY_ISA_VERSION
	.align		4
        /*0024*/ 	.byte	0x03, 0x5f
        /*0026*/ 	.short	0x0101


	//----- nvinfo : EIATTR_INT_WARP_WIDE_INSTR_OFFSETS
	.align		4
        /*0028*/ 	.byte	0x04, 0x31
        /*002a*/ 	.short	(.L_22 - .L_21)


	//   ....[0]....
.L_21:
        /*002c*/ 	.word	0x00000750


	//   ....[1]....
        /*0030*/ 	.word	0x00000770


	//   ....[2]....
        /*0034*/ 	.word	0x000007f0


	//   ....[3]....
        /*0038*/ 	.word	0x00000800


	//   ....[4]....
        /*003c*/ 	.word	0x00000810


	//   ....[5]....
        /*0040*/ 	.word	0x00000830


	//   ....[6]....
        /*0044*/ 	.word	0x00000880


	//   ....[7]....
        /*0048*/ 	.word	0x000008a0


	//----- nvinfo : EIATTR_COOP_GROUP_MASK_REGIDS
	.align		4
.L_22:
        /*004c*/ 	.byte	0x04, 0x29
        /*004e*/ 	.short	(.L_24 - .L_23)


	//   ....[0]....
.L_23:
        /*0050*/ 	.word	0xffffffff


	//   ....[1]....
        /*0054*/ 	.word	0xffffffff


	//   ....[2]....
        /*0058*/ 	.word	0xffffffff


	//   ....[3]....
        /*005c*/ 	.word	0xffffffff


	//   ....[4]....
        /*0060*/ 	.word	0xffffffff


	//   ....[5]....
        /*0064*/ 	.word	0xffffffff


	//----- nvinfo : EIATTR_COOP_GROUP_INSTR_OFFSETS
	.align		4
.L_24:
        /*0068*/ 	.byte	0x04, 0x28
        /*006a*/ 	.short	(.L_26 - .L_25)


	//   ....[0]....
.L_25:
        /*006c*/ 	.word	0x00000060


	//   ....[1]....
        /*0070*/ 	.word	0x00000070


	//   ....[2]....
        /*0074*/ 	.word	0x00000130


	//   ....[3]....
        /*0078*/ 	.word	0x000005f0


	//   ....[4]....
        /*007c*/ 	.word	0x00000630


	//   ....[5]....
        /*0080*/ 	.word	0x00000670


	//----- nvinfo : EIATTR_REG_RECONFIG
	.align		4
.L_26:
        /*0084*/ 	.byte	0x01, 0x54
	.zero		2


	//----- nvinfo : EIATTR_MBARRIER_INSTR_OFFSETS
	.align		4
        /*0088*/ 	.byte	0x04, 0x39
        /*008a*/ 	.short	(.L_28 - .L_27)


	//   ....[0]....
.L_27:
        /*008c*/ 	.word	0x00000250
        /*0090*/ 	.word	0x000000ff
        /*0094*/ 	.word	0x00000000
        /*0098*/ 	.short	0x0100
        /*009a*/ 	.byte	0x08
	.zero		1


	//   ....[1]....
        /*009c*/ 	.word	0x00000260
        /*00a0*/ 	.word	0x000000ff
        /*00a4*/ 	.word	0x000000e0
        /*00a8*/ 	.short	0x0100
        /*00aa*/ 	.byte	0x08
	.zero		1


	//   ....[2]....
        /*00ac*/ 	.word	0x00000270
        /*00b0*/ 	.word	0x000000ff
        /*00b4*/ 	.word	0x00000008
        /*00b8*/ 	.short	0x0100
        /*00ba*/ 	.byte	0x08
	.zero		1


	//   ....[3]....
        /*00bc*/ 	.word	0x00000280
        /*00c0*/ 	.word	0x000000ff
        /*00c4*/ 	.word	0x000000e8
        /*00c8*/ 	.short	0x0100
        /*00ca*/ 	.byte	0x08
	.zero		1


	//   ....[4]....
        /*00cc*/ 	.word	0x00000290
        /*00d0*/ 	.word	0x000000ff
        /*00d4*/ 	.word	0x00000010
        /*00d8*/ 	.short	0x0100
        /*00da*/ 	.byte	0x08
	.zero		1


	//   ....[5]....
        /*00dc*/ 	.word	0x000002a0
        /*00e0*/ 	.word	0x000000ff
        /*00e4*/ 	.word	0x000000f0
        /*00e8*/ 	.short	0x0100
        /*00ea*/ 	.byte	0x08
	.zero		1


	//   ....[6]....
        /*00ec*/ 	.word	0x000002b0
        /*00f0*/ 	.word	0x000000ff
        /*00f4*/ 	.word	0x00000018
        /*00f8*/ 	.short	0x0100
        /*00fa*/ 	.byte	0x08
	.zero		1


	//   ....[7]....
        /*00fc*/ 	.word	0x000002c0
        /*0100*/ 	.word	0x000000ff
        /*0104*/ 	.word	0x000000f8
        /*0108*/ 	.short	0x0100
        /*010a*/ 	.byte	0x08
	.zero		1


	//   ....[8]....
        /*010c*/ 	.word	0x000002d0
        /*0110*/ 	.word	0x000000ff
        /*0114*/ 	.word	0x00000020
        /*0118*/ 	.short	0x0100
        /*011a*/ 	.byte	0x08
	.zero		1


	//   ....[9]....
        /*011c*/ 	.word	0x000002e0
        /*0120*/ 	.word	0x000000ff
        /*0124*/ 	.word	0x00000100
        /*0128*/ 	.short	0x0100
        /*012a*/ 	.byte	0x08
	.zero		1


	//   ....[10]....
        /*012c*/ 	.word	0x000002f0
        /*0130*/ 	.word	0x000000ff
        /*0134*/ 	.word	0x00000028
        /*0138*/ 	.short	0x0100
        /*013a*/ 	.byte	0x08
	.zero		1


	//   ....[11]....
        /*013c*/ 	.word	0x00000300
        /*0140*/ 	.word	0x000000ff
        /*0144*/ 	.word	0x00000108
        /*0148*/ 	.short	0x0100
        /*014a*/ 	.byte	0x08
	.zero		1


	//   ....[12]....
        /*014c*/ 	.word	0x00000310
        /*0150*/ 	.word	0x000000ff
        /*0154*/ 	.word	0x00000030
        /*0158*/ 	.short	0x0100
        /*015a*/ 	.byte	0x08
	.zero		1


	//   ....[13]....
        /*015c*/ 	.word	0x00000320
        /*0160*/ 	.word	0x000000ff
        /*0164*/ 	.word	0x00000110
        /*0168*/ 	.short	0x0100
        /*016a*/ 	.byte	0x08
	.zero		1


	//   ....[14]....
        /*016c*/ 	.word	0x00000330
        /*0170*/ 	.word	0x000000ff
        /*0174*/ 	.word	0x00000038
        /*0178*/ 	.short	0x0100
        /*017a*/ 	.byte	0x08
	.zero		1


	//   ....[15]....
        /*017c*/ 	.word	0x00000340
        /*0180*/ 	.word	0x000000ff
        /*0184*/ 	.word	0x00000118
        /*0188*/ 	.short	0x0100
        /*018a*/ 	.byte	0x08
	.zero		1


	//   ....[16]....
        /*018c*/ 	.word	0x00000350
        /*0190*/ 	.word	0x000000ff
        /*0194*/ 	.word	0x00000040
        /*0198*/ 	.short	0x0100
        /*019a*/ 	.byte	0x08
	.zero		1


	//   ....[17]....
        /*019c*/ 	.word	0x00000360
        /*01a0*/ 	.word	0x000000ff
        /*01a4*/ 	.word	0x00000120
        /*01a8*/ 	.short	0x0100
        /*01aa*/ 	.byte	0x08
	.zero		1


	//   ....[18]....
        /*01ac*/ 	.word	0x00000370
        /*01b0*/ 	.word	0x000000ff
        /*01b4*/ 	.word	0x00000048
        /*01b8*/ 	.short	0x0100
        /*01ba*/ 	.byte	0x08
	.zero		1


	//   ....[19]....
        /*01bc*/ 	.word	0x00000380
        /*01c0*/ 	.word	0x000000ff
        /*01c4*/ 	.word	0x00000128
        /*01c8*/ 	.short	0x0100
        /*01ca*/ 	.byte	0x08
	.zero		1


	//   ....[20]....
        /*01cc*/ 	.word	0x00000390
        /*01d0*/ 	.word	0x000000ff
        /*01d4*/ 	.word	0x00000050
        /*01d8*/ 	.short	0x0100
        /*01da*/ 	.byte	0x08
	.zero		1


	//   ....[21]....
        /*01dc*/ 	.word	0x000003a0
        /*01e0*/ 	.word	0x000000ff
        /*01e4*/ 	.word	0x00000130
        /*01e8*/ 	.short	0x0100
        /*01ea*/ 	.byte	0x08
	.zero		1


	//   ....[22]....
        /*01ec*/ 	.word	0x000003b0
        /*01f0*/ 	.word	0x000000ff
        /*01f4*/ 	.word	0x00000058
        /*01f8*/ 	.short	0x0100
        /*01fa*/ 	.byte	0x08
	.zero		1


	//   ....[23]....
        /*01fc*/ 	.word	0x000003c0
        /*0200*/ 	.word	0x000000ff
        /*0204*/ 	.word	0x00000138
        /*0208*/ 	.short	0x0100
        /*020a*/ 	.byte	0x08
	.zero		1


	//   ....[24]....
        /*020c*/ 	.word	0x000003d0
        /*0210*/ 	.word	0x000000ff
        /*0214*/ 	.word	0x00000060
        /*0218*/ 	.short	0x0100
        /*021a*/ 	.byte	0x08
	.zero		1


	//   ....[25]....
        /*021c*/ 	.word	0x000003e0
        /*0220*/ 	.word	0x000000ff
        /*0224*/ 	.word	0x00000140
        /*0228*/ 	.short	0x0100
        /*022a*/ 	.byte	0x08
	.zero		1


	//   ....[26]....
        /*022c*/ 	.word	0x000003f0
        /*0230*/ 	.word	0x000000ff
        /*0234*/ 	.word	0x00000068
        /*0238*/ 	.short	0x0100
        /*023a*/ 	.byte	0x08
	.zero		1


	//   ....[27]....
        /*023c*/ 	.word	0x00000400
        /*0240*/ 	.word	0x000000ff
        /*0244*/ 	.word	0x00000148
        /*0248*/ 	.short	0x0100
        /*024a*/ 	.byte	0x08
	.zero		1


	//   ....[28]....
        /*024c*/ 	.word	0x00000410
        /*0250*/ 	.word	0x000000ff
        /*0254*/ 	.word	0x00000070
        /*0258*/ 	.short	0x0100
        /*025a*/ 	.byte	0x08
	.zero		1


	//   ....[29]....
        /*025c*/ 	.word	0x00000420
        /*0260*/ 	.word	0x000000ff
        /*0264*/ 	.word	0x00000150
        /*0268*/ 	.short	0x0100
        /*026a*/ 	.byte	0x08
	.zero		1


	//   ....[30]....
        /*026c*/ 	.word	0x00000430
        /*0270*/ 	.word	0x000000ff
        /*0274*/ 	.word	0x00000078
        /*0278*/ 	.short	0x0100
        /*027a*/ 	.byte	0x08
	.zero		1


	//   ....[31]....
        /*027c*/ 	.word	0x00000440
        /*0280*/ 	.word	0x000000ff
        /*0284*/ 	.word	0x00000158
        /*0288*/ 	.short	0x0100
        /*028a*/ 	.byte	0x08
	.zero		1


	//   ....[32]....
        /*028c*/ 	.word	0x00000450
        /*0290*/ 	.word	0x000000ff
        /*0294*/ 	.word	0x00000080
        /*0298*/ 	.short	0x0100
        /*029a*/ 	.byte	0x08
	.zero		1


	//   ....[33]....
        /*029c*/ 	.word	0x00000460
        /*02a0*/ 	.word	0x000000ff
        /*02a4*/ 	.word	0x00000160
        /*02a8*/ 	.short	0x0100
        /*02aa*/ 	.byte	0x08
	.zero		1


	//   ....[34]....
        /*02ac*/ 	.word	0x00000470
        /*02b0*/ 	.word	0x000000ff
        /*02b4*/ 	.word	0x00000088
        /*02b8*/ 	.short	0x0100
        /*02ba*/ 	.byte	0x08
	.zero		1


	//   ....[35]....
        /*02bc*/ 	.word	0x00000480
        /*02c0*/ 	.word	0x000000ff
        /*02c4*/ 	.word	0x00000168
        /*02c8*/ 	.short	0x0100
        /*02ca*/ 	.byte	0x08
	.zero		1


	//   ....[36]....
        /*02cc*/ 	.word	0x00000490
        /*02d0*/ 	.word	0x000000ff
        /*02d4*/ 	.word	0x00000090
        /*02d8*/ 	.short	0x0100
        /*02da*/ 	.byte	0x08
	.zero		1


	//   ....[37]....
        /*02dc*/ 	.word	0x000004a0
        /*02e0*/ 	.word	0x000000ff
        /*02e4*/ 	.word	0x00000170
        /*02e8*/ 	.short	0x0100
        /*02ea*/ 	.byte	0x08
	.zero		1


	//   ....[38]....
        /*02ec*/ 	.word	0x000004b0
        /*02f0*/ 	.word	0x000000ff
        /*02f4*/ 	.word	0x00000098
        /*02f8*/ 	.short	0x0100
        /*02fa*/ 	.byte	0x08
	.zero		1


	//   ....[39]....
        /*02fc*/ 	.word	0x000004c0
        /*0300*/ 	.word	0x000000ff
        /*0304*/ 	.word	0x00000178
        /*0308*/ 	.short	0x0100
        /*030a*/ 	.byte	0x08
	.zero		1


	//   ....[40]....
        /*030c*/ 	.word	0x000004d0
        /*0310*/ 	.word	0x000000ff
        /*0314*/ 	.word	0x000000a0
        /*0318*/ 	.short	0x0100
        /*031a*/ 	.byte	0x08
	.zero		1


	//   ....[41]....
        /*031c*/ 	.word	0x000004e0
        /*0320*/ 	.word	0x000000ff
        /*0324*/ 	.word	0x00000180
        /*0328*/ 	.short	0x0100
        /*032a*/ 	.byte	0x08
	.zero		1


	//   ....[42]....
        /*032c*/ 	.word	0x000004f0
        /*0330*/ 	.word	0x000000ff
        /*0334*/ 	.word	0x000000a8
        /*0338*/ 	.short	0x0100
        /*033a*/ 	.byte	0x08
	.zero		1


	//   ....[43]....
        /*033c*/ 	.word	0x00000500
        /*0340*/ 	.word	0x000000ff
        /*0344*/ 	.word	0x00000188
        /*0348*/ 	.short	0x0100
        /*034a*/ 	.byte	0x08
	.zero		1


	//   ....[44]....
        /*034c*/ 	.word	0x00000510
        /*0350*/ 	.word	0x000000ff
        /*0354*/ 	.word	0x000000b0
        /*0358*/ 	.short	0x0100
        /*035a*/ 	.byte	0x08
	.zero		1


	//   ....[45]....
        /*035c*/ 	.word	0x00000520
        /*0360*/ 	.word	0x000000ff
        /*0364*/ 	.word	0x00000190
        /*0368*/ 	.short	0x0100
        /*036a*/ 	.byte	0x08
	.zero		1


	//   ....[46]....
        /*036c*/ 	.word	0x00000530
        /*0370*/ 	.word	0x000000ff
        /*0374*/ 	.word	0x000000b8
        /*0378*/ 	.short	0x0100
        /*037a*/ 	.byte	0x08
	.zero		1


	//   ....[47]....
        /*037c*/ 	.word	0x00000540
        /*0380*/ 	.word	0x000000ff
        /*0384*/ 	.word	0x00000198
        /*0388*/ 	.short	0x0100
        /*038a*/ 	.byte	0x08
	.zero		1


	//   ....[48]....
        /*038c*/ 	.word	0x00000550
        /*0390*/ 	.word	0x000000ff
        /*0394*/ 	.word	0x000000c0
        /*0398*/ 	.short	0x0100
        /*039a*/ 	.byte	0x08
	.zero		1


	//   ....[49]....
        /*039c*/ 	.word	0x00000560
        /*03a0*/ 	.word	0x000000ff
        /*03a4*/ 	.word	0x000001a0
        /*03a8*/ 	.short	0x0100
        /*03aa*/ 	.byte	0x08
	.zero		1


	//   ....[50]....
        /*03ac*/ 	.word	0x00000570
        /*03b0*/ 	.word	0x000000ff
        /*03b4*/ 	.word	0x000000c8
        /*03b8*/ 	.short	0x0100
        /*03ba*/ 	.byte	0x08
	.zero		1


	//   ....[51]....
        /*03bc*/ 	.word	0x00000580
        /*03c0*/ 	.word	0x000000ff
        /*03c4*/ 	.word	0x000001a8
        /*03c8*/ 	.short	0x0100
        /*03ca*/ 	.byte	0x08
	.zero		1


	//   ....[52]....
        /*03cc*/ 	.word	0x00000590
        /*03d0*/ 	.word	0x000000ff
        /*03d4*/ 	.word	0x000000d0
        /*03d8*/ 	.short	0x0100
        /*03da*/ 	.byte	0x08
	.zero		1


	//   ....[53]....
        /*03dc*/ 	.word	0x000005a0
        /*03e0*/ 	.word	0x000000ff
        /*03e4*/ 	.word	0x000001b0
        /*03e8*/ 	.short	0x0100
        /*03ea*/ 	.byte	0x08
	.zero		1


	//   ....[54]....
        /*03ec*/ 	.word	0x000005b0
        /*03f0*/ 	.word	0x000000ff
        /*03f4*/ 	.word	0x000000d8
        /*03f8*/ 	.short	0x0100
        /*03fa*/ 	.byte	0x08
	.zero		1


	//   ....[55]....
        /*03fc*/ 	.word	0x000005c0
        /*0400*/ 	.word	0x000000ff
        /*0404*/ 	.word	0x000001b8
        /*0408*/ 	.short	0x0100
        /*040a*/ 	.byte	0x08
	.zero		1


	//   ....[56]....
        /*040c*/ 	.word	0x000008e0
        /*0410*/ 	.word	0x000000ff
        /*0414*/ 	.word	0x000001f0
        /*0418*/ 	.short	0x0100
        /*041a*/ 	.byte	0x08
	.zero		1


	//   ....[57]....
        /*041c*/ 	.word	0x00000950
        /*0420*/ 	.word	0x000000ff
        /*0424*/ 	.word	0x000001f8
        /*0428*/ 	.short	0x0100
        /*042a*/ 	.byte	0x08
	.zero		1


	//   ....[58]....
        /*042c*/ 	.word	0x00000970
        /*0430*/ 	.word	0x000000ff
        /*0434*/ 	.word	0x000001d0
        /*0438*/ 	.short	0x0100
        /*043a*/ 	.byte	0x09
	.zero		1


	//   ....[59]....
        /*043c*/ 	.word	0x00000980
        /*0440*/ 	.word	0x000000ff
        /*0444*/ 	.word	0x000001d8
        /*0448*/ 	.short	0x0100
        /*044a*/ 	.byte	0x09
	.zero		1


	//   ....[60]....
        /*044c*/ 	.word	0x00000990
        /*0450*/ 	.word	0x000000ff
        /*0454*/ 	.word	0x000001e0
        /*0458*/ 	.short	0x0100
        /*045a*/ 	.byte	0x09
	.zero		1


	//   ....[61]....
        /*045c*/ 	.word	0x000009a0
        /*0460*/ 	.word	0x000000ff
        /*0464*/ 	.word	0x000001e8
        /*0468*/ 	.short	0x0100
        /*046a*/ 	.byte	0x09
	.zero		1


	//   ....[62]....
        /*046c*/ 	.word	0x000017d0
        /*0470*/ 	.word	0x000000ff
        /*0474*/ 	.word	0xfffffff8
        /*0478*/ 	.short	0x010a
        /*047a*/ 	.byte	0x0f
	.zero		1


	//   ....[63]....
        /*047c*/ 	.word	0x00001aa0
        /*0480*/ 	.word	0x000000ff
        /*0484*/ 	.word	0x00000000
        /*0488*/ 	.short	0x010a
        /*048a*/ 	.byte	0x06
	.zero		1


	//   ....[64]....
        /*048c*/ 	.word	0x00001ae0
        /*0490*/ 	.word	0x000000ff
        /*0494*/ 	.word	0x00000000
        /*0498*/ 	.short	0x010a
        /*049a*/ 	.byte	0x06
	.zero		1


	//   ....[65]....
        /*049c*/ 	.word	0x00002050
        /*04a0*/ 	.word	0x000000ff
        /*04a4*/ 	.word	0x00000000
        /*04a8*/ 	.short	0x010a
        /*04aa*/ 	.byte	0x09
	.zero		1


	//   ....[66]....
        /*04ac*/ 	.word	0x00002090
        /*04b0*/ 	.word	0x000000ff
        /*04b4*/ 	.word	0x00000000
        /*04b8*/ 	.short	0x010a
        /*04ba*/ 	.byte	0x09
	.zero		1


	//   ....[67]....
        /*04bc*/ 	.word	0x00002470
        /*04c0*/ 	.word	0x000000ff
        /*04c4*/ 	.word	0x00000000
        /*04c8*/ 	.short	0x0101
        /*04ca*/ 	.byte	0x08
	.zero		1


	//   ....[68]....
        /*04cc*/ 	.word	0x000027e0
        /*04d0*/ 	.word	0x0000000f
        /*04d4*/ 	.word	0x00000000
        /*04d8*/ 	.short	0x0101
        /*04da*/ 	.byte	0x18
	.zero		1


	//   ....[69]....
        /*04dc*/ 	.word	0x000028c0
        /*04e0*/ 	.word	0x000000ff
        /*04e4*/ 	.word	0x00000000
        /*04e8*/ 	.short	0x0101
        /*04ea*/ 	.byte	0x06
	.zero		1


	//   ....[70]....
        /*04ec*/ 	.word	0x00002970
        /*04f0*/ 	.word	0x000000ff
        /*04f4*/ 	.word	0x00000008
        /*04f8*/ 	.short	0x010a
        /*04fa*/ 	.byte	0x0f
	.zero		1


	//   ....[71]....
        /*04fc*/ 	.word	0x000051d0
        /*0500*/ 	.word	0x00000004
        /*0504*/ 	.word	0x00000000
        /*0508*/ 	.short	0x0101
        /*050a*/ 	.byte	0x18
	.zero		1


	//   ....[72]....
        /*050c*/ 	.word	0x00005ab0
        /*0510*/ 	.word	0x00000013
        /*0514*/ 	.word	0x000000e0
        /*0518*/ 	.short	0x010a
        /*051a*/ 	.byte	0x3f
	.zero		1


	//   ....[73]....
        /*051c*/ 	.word	0x00005e30
        /*0520*/ 	.word	0x00000004
        /*0524*/ 	.word	0x000001f8
        /*0528*/ 	.short	0x0101
        /*052a*/ 	.byte	0x3f
	.zero		1


	//   ....[74]....
        /*052c*/ 	.word	0x00006560
        /*0530*/ 	.word	0x00000005
        /*0534*/ 	.word	0x00000000
        /*0538*/ 	.short	0x010a
        /*053a*/ 	.byte	0x3f
	.zero		1


	//   ....[75]....
        /*053c*/ 	.word	0x000065e0
        /*0540*/ 	.word	0x00000007
        /*0544*/ 	.word	0x00000000
        /*0548*/ 	.short	0x010a
        /*054a*/ 	.byte	0x3f
	.zero		1


	//   ....[76]....
        /*054c*/ 	.word	0x00006670
        /*0550*/ 	.word	0x00000006
        /*0554*/ 	.word	0x00000000
        /*0558*/ 	.short	0x010a
        /*055a*/ 	.byte	0x3f
	.zero		1


	//   ....[77]....
        /*055c*/ 	.word	0x00006700
        /*0560*/ 	.word	0x00000007
        /*0564*/ 	.word	0x00000000
        /*0568*/ 	.short	0x010a
        /*056a*/ 	.byte	0x3f
	.zero		1


	//   ....[78]....
        /*056c*/ 	.word	0x00006790
        /*0570*/ 	.word	0x00000006
        /*0574*/ 	.word	0x00000000
        /*0578*/ 	.short	0x010a
        /*057a*/ 	.byte	0x3f
	.zero		1


	//   ....[79]....
        /*057c*/ 	.word	0x00006820
        /*0580*/ 	.word	0x00000007
        /*0584*/ 	.word	0x00000000
        /*0588*/ 	.short	0x010a
        /*058a*/ 	.byte	0x3f
	.zero		1


	//   ....[80]....
        /*058c*/ 	.word	0x000068b0
        /*0590*/ 	.word	0x00000006
        /*0594*/ 	.word	0x00000000
        /*0598*/ 	.short	0x010a
        /*059a*/ 	.byte	0x3f
	.zero		1


	//   ....[81]....
        /*059c*/ 	.word	0x00006940
        /*05a0*/ 	.word	0x00000007
        /*05a4*/ 	.word	0x00000000
        /*05a8*/ 	.short	0x010a
        /*05aa*/ 	.byte	0x3f
	.zero		1


	//   ....[82]....
        /*05ac*/ 	.word	0x000069d0
        /*05b0*/ 	.word	0x00000006
        /*05b4*/ 	.word	0x00000000
        /*05b8*/ 	.short	0x010a
        /*05ba*/ 	.byte	0x3f
	.zero		1


	//   ....[83]....
        /*05bc*/ 	.word	0x00006a60
        /*05c0*/ 	.word	0x00000007
        /*05c4*/ 	.word	0x00000000
        /*05c8*/ 	.short	0x010a
        /*05ca*/ 	.byte	0x3f
	.zero		1


	//   ....[84]....
        /*05cc*/ 	.word	0x00006af0
        /*05d0*/ 	.word	0x00000006
        /*05d4*/ 	.word	0x00000000
        /*05d8*/ 	.short	0x010a
        /*05da*/ 	.byte	0x3f
	.zero		1


	//   ....[85]....
        /*05dc*/ 	.word	0x00006b80
        /*05e0*/ 	.word	0x00000007
        /*05e4*/ 	.word	0x00000000
        /*05e8*/ 	.short	0x010a
        /*05ea*/ 	.byte	0x3f
	.zero		1


	//   ....[86]....
        /*05ec*/ 	.word	0x00006c10
        /*05f0*/ 	.word	0x00000006
        /*05f4*/ 	.word	0x00000000
        /*05f8*/ 	.short	0x010a
        /*05fa*/ 	.byte	0x3f
	.zero		1


	//   ....[87]....
        /*05fc*/ 	.word	0x00006ca0
        /*0600*/ 	.word	0x00000007
        /*0604*/ 	.word	0x00000000
        /*0608*/ 	.short	0x010a
        /*060a*/ 	.byte	0x3f
	.zero		1


	//   ....[88]....
        /*060c*/ 	.word	0x00006d30
        /*0610*/ 	.word	0x00000006
        /*0614*/ 	.word	0x00000000
        /*0618*/ 	.short	0x010a
        /*061a*/ 	.byte	0x3f
	.zero		1


	//   ....[89]....
        /*061c*/ 	.word	0x00006dc0
        /*0620*/ 	.word	0x00000007
        /*0624*/ 	.word	0x00000000
        /*0628*/ 	.short	0x010a
        /*062a*/ 	.byte	0x3f
	.zero		1


	//   ....[90]....
        /*062c*/ 	.word	0x00006e50
        /*0630*/ 	.word	0x00000006
        /*0634*/ 	.word	0x00000000
        /*0638*/ 	.short	0x010a
        /*063a*/ 	.byte	0x3f
	.zero		1


	//   ....[91]....
        /*063c*/ 	.word	0x00006ee0
        /*0640*/ 	.word	0x00000007
        /*0644*/ 	.word	0x00000000
        /*0648*/ 	.short	0x010a
        /*064a*/ 	.byte	0x3f
	.zero		1


	//   ....[92]....
        /*064c*/ 	.word	0x00006f70
        /*0650*/ 	.word	0x00000006
        /*0654*/ 	.word	0x00000000
        /*0658*/ 	.short	0x010a
        /*065a*/ 	.byte	0x3f
	.zero		1


	//   ....[93]....
        /*065c*/ 	.word	0x00007000
        /*0660*/ 	.word	0x00000007
        /*0664*/ 	.word	0x00000000
        /*0668*/ 	.short	0x010a
        /*066a*/ 	.byte	0x3f
	.zero		1


	//   ....[94]....
        /*066c*/ 	.word	0x00007090
        /*0670*/ 	.word	0x00000006
        /*0674*/ 	.word	0x00000000
        /*0678*/ 	.short	0x010a
        /*067a*/ 	.byte	0x3f
	.zero		1


	//   ....[95]....
        /*067c*/ 	.word	0x00007120
        /*0680*/ 	.word	0x00000007
        /*0684*/ 	.word	0x00000000
        /*0688*/ 	.short	0x010a
        /*068a*/ 	.byte	0x3f
	.zero		1


	//   ....[96]....
        /*068c*/ 	.word	0x000071b0
        /*0690*/ 	.word	0x00000006
        /*0694*/ 	.word	0x00000000
        /*0698*/ 	.short	0x010a
        /*069a*/ 	.byte	0x3f
	.zero		1


	//   ....[97]....
        /*069c*/ 	.word	0x00007240
        /*06a0*/ 	.word	0x00000007
        /*06a4*/ 	.word	0x00000000
        /*06a8*/ 	.short	0x010a
        /*06aa*/ 	.byte	0x3f
	.zero		1


	//   ....[98]....
        /*06ac*/ 	.word	0x000072d0
        /*06b0*/ 	.word	0x00000006
        /*06b4*/ 	.word	0x00000000
        /*06b8*/ 	.short	0x010a
        /*06ba*/ 	.byte	0x3f
	.zero		1


	//   ....[99]....
        /*06bc*/ 	.word	0x00007360
        /*06c0*/ 	.word	0x00000007
        /*06c4*/ 	.word	0x00000000
        /*06c8*/ 	.short	0x010a
        /*06ca*/ 	.byte	0x3f
	.zero		1


	//   ....[100]....
        /*06cc*/ 	.word	0x000073f0
        /*06d0*/ 	.word	0x00000006
        /*06d4*/ 	.word	0x00000000
        /*06d8*/ 	.short	0x010a
        /*06da*/ 	.byte	0x3f
	.zero		1


	//   ....[101]....
        /*06dc*/ 	.word	0x00007480
        /*06e0*/ 	.word	0x00000003
        /*06e4*/ 	.word	0x00000000
        /*06e8*/ 	.short	0x010a
        /*06ea*/ 	.byte	0x3f
	.zero		1


	//   ....[102]....
        /*06ec*/ 	.word	0x000074f0
        /*06f0*/ 	.word	0x0000000f
        /*06f4*/ 	.word	0xfffffff8
        /*06f8*/ 	.short	0x010a
        /*06fa*/ 	.byte	0x3f
	.zero		1


	//   ....[103]....
        /*06fc*/ 	.word	0x00007550
        /*0700*/ 	.word	0x0000000f
        /*0704*/ 	.word	0x00000000
        /*0708*/ 	.short	0x010a
        /*070a*/ 	.byte	0x3f
	.zero		1


	//   ....[104]....
        /*070c*/ 	.word	0x000075b0
        /*0710*/ 	.word	0x00000010
        /*0714*/ 	.word	0x00000000
        /*0718*/ 	.short	0x010a
        /*071a*/ 	.byte	0x3f
	.zero		1


	//   ....[105]....
        /*071c*/ 	.word	0x00007610
        /*0720*/ 	.word	0x0000000f
        /*0724*/ 	.word	0x00000008
        /*0728*/ 	.short	0x010a
        /*072a*/ 	.byte	0x3f
	.zero		1


	//   ....[106]....
        /*072c*/ 	.word	0x000076e0
        /*0730*/ 	.word	0x00000013
        /*0734*/ 	.word	0x000000e0
        /*0738*/ 	.short	0x010a
        /*073a*/ 	.byte	0x3f
	.zero		1


	//   ....[107]....
        /*073c*/ 	.word	0x000077c0
        /*0740*/ 	.word	0x00000005
        /*0744*/ 	.word	0x00000000
        /*0748*/ 	.short	0x010a
        /*074a*/ 	.byte	0x3f
	.zero		1


	//   ....[108]....
        /*074c*/ 	.word	0x00007810
        /*0750*/ 	.word	0x00000007
        /*0754*/ 	.word	0x00000000
        /*0758*/ 	.short	0x010a
        /*075a*/ 	.byte	0x3f
	.zero		1


	//   ....[109]....
        /*075c*/ 	.word	0x00007860
        /*0760*/ 	.word	0x00000006
        /*0764*/ 	.word	0x00000000
        /*0768*/ 	.short	0x010a
        /*076a*/ 	.byte	0x3f
	.zero		1


	//   ....[110]....
        /*076c*/ 	.word	0x000078b0
        /*0770*/ 	.word	0x00000007
        /*0774*/ 	.word	0x00000000
        /*0778*/ 	.short	0x010a
        /*077a*/ 	.byte	0x3f
	.zero		1


	//   ....[111]....
        /*077c*/ 	.word	0x00007900
        /*0780*/ 	.word	0x00000006
        /*0784*/ 	.word	0x00000000
        /*0788*/ 	.short	0x010a
        /*078a*/ 	.byte	0x3f
	.zero		1


	//   ....[112]....
        /*078c*/ 	.word	0x00007950
        /*0790*/ 	.word	0x00000007
        /*0794*/ 	.word	0x00000000
        /*0798*/ 	.short	0x010a
        /*079a*/ 	.byte	0x3f
	.zero		1


	//   ....[113]....
        /*079c*/ 	.word	0x000079a0
        /*07a0*/ 	.word	0x00000006
        /*07a4*/ 	.word	0x00000000
        /*07a8*/ 	.short	0x010a
        /*07aa*/ 	.byte	0x3f
	.zero		1


	//   ....[114]....
        /*07ac*/ 	.word	0x000079f0
        /*07b0*/ 	.word	0x00000007
        /*07b4*/ 	.word	0x00000000
        /*07b8*/ 	.short	0x010a
        /*07ba*/ 	.byte	0x3f
	.zero		1


	//   ....[115]....
        /*07bc*/ 	.word	0x00007a40
        /*07c0*/ 	.word	0x00000006
        /*07c4*/ 	.word	0x00000000
        /*07c8*/ 	.short	0x010a
        /*07ca*/ 	.byte	0x3f
	.zero		1


	//   ....[116]....
        /*07cc*/ 	.word	0x00007a90
        /*07d0*/ 	.word	0x00000007
        /*07d4*/ 	.word	0x00000000
        /*07d8*/ 	.short	0x010a
        /*07da*/ 	.byte	0x3f
	.zero		1


	//   ....[117]....
        /*07dc*/ 	.word	0x00007ae0
        /*07e0*/ 	.word	0x00000006
        /*07e4*/ 	.word	0x00000000
        /*07e8*/ 	.short	0x010a
        /*07ea*/ 	.byte	0x3f
	.zero		1


	//   ....[118]....
        /*07ec*/ 	.word	0x00007b30
        /*07f0*/ 	.word	0x00000007
        /*07f4*/ 	.word	0x00000000
        /*07f8*/ 	.short	0x010a
        /*07fa*/ 	.byte	0x3f
	.zero		1


	//   ....[119]....
        /*07fc*/ 	.word	0x00007b80
        /*0800*/ 	.word	0x00000006
        /*0804*/ 	.word	0x00000000
        /*0808*/ 	.short	0x010a
        /*080a*/ 	.byte	0x3f
	.zero		1


	//   ....[120]....
        /*080c*/ 	.word	0x00007bd0
        /*0810*/ 	.word	0x00000007
        /*0814*/ 	.word	0x00000000
        /*0818*/ 	.short	0x010a
        /*081a*/ 	.byte	0x3f
	.zero		1


	//   ....[121]....
        /*081c*/ 	.word	0x00007c20
        /*0820*/ 	.word	0x00000006
        /*0824*/ 	.word	0x00000000
        /*0828*/ 	.short	0x010a
        /*082a*/ 	.byte	0x3f
	.zero		1


	//   ....[122]....
        /*082c*/ 	.word	0x00007c70
        /*0830*/ 	.word	0x00000007
        /*0834*/ 	.word	0x00000000
        /*0838*/ 	.short	0x010a
        /*083a*/ 	.byte	0x3f
	.zero		1


	//   ....[123]....
        /*083c*/ 	.word	0x00007cc0
        /*0840*/ 	.word	0x00000006
        /*0844*/ 	.word	0x00000000
        /*0848*/ 	.short	0x010a
        /*084a*/ 	.byte	0x3f
	.zero		1


	//   ....[124]....
        /*084c*/ 	.word	0x00007d10
        /*0850*/ 	.word	0x00000007
        /*0854*/ 	.word	0x00000000
        /*0858*/ 	.short	0x010a
        /*085a*/ 	.byte	0x3f
	.zero		1


	//   ....[125]....
        /*085c*/ 	.word	0x00007d60
        /*0860*/ 	.word	0x00000006
        /*0864*/ 	.word	0x00000000
        /*0868*/ 	.short	0x010a
        /*086a*/ 	.byte	0x3f
	.zero		1


	//   ....[126]....
        /*086c*/ 	.word	0x00007db0
        /*0870*/ 	.word	0x00000007
        /*0874*/ 	.word	0x00000000
        /*0878*/ 	.short	0x010a
        /*087a*/ 	.byte	0x3f
	.zero		1


	//   ....[127]....
        /*087c*/ 	.word	0x00007e00
        /*0880*/ 	.word	0x00000006
        /*0884*/ 	.word	0x00000000
        /*0888*/ 	.short	0x010a
        /*088a*/ 	.byte	0x3f
	.zero		1


	//   ....[128]....
        /*088c*/ 	.word	0x00007e50
        /*0890*/ 	.word	0x00000007
        /*0894*/ 	.word	0x00000000
        /*0898*/ 	.short	0x010a
        /*089a*/ 	.byte	0x3f
	.zero		1


	//   ....[129]....
        /*089c*/ 	.word	0x00007ea0
        /*08a0*/ 	.word	0x00000006
        /*08a4*/ 	.word	0x00000000
        /*08a8*/ 	.short	0x010a
        /*08aa*/ 	.byte	0x3f
	.zero		1


	//   ....[130]....
        /*08ac*/ 	.word	0x00007ef0
        /*08b0*/ 	.word	0x00000007
        /*08b4*/ 	.word	0x00000000
        /*08b8*/ 	.short	0x010a
        /*08ba*/ 	.byte	0x3f
	.zero		1


	//   ....[131]....
        /*08bc*/ 	.word	0x00007f40
        /*08c0*/ 	.word	0x00000006
        /*08c4*/ 	.word	0x00000000
        /*08c8*/ 	.short	0x010a
        /*08ca*/ 	.byte	0x3f
	.zero		1


	//   ....[132]....
        /*08cc*/ 	.word	0x00007f90
        /*08d0*/ 	.word	0x00000007
        /*08d4*/ 	.word	0x00000000
        /*08d8*/ 	.short	0x010a
        /*08da*/ 	.byte	0x3f
	.zero		1


	//   ....[133]....
        /*08dc*/ 	.word	0x00007fe0
        /*08e0*/ 	.word	0x00000006
        /*08e4*/ 	.word	0x00000000
        /*08e8*/ 	.short	0x010a
        /*08ea*/ 	.byte	0x3f
	.zero		1


	//----- nvinfo : EIATTR_NUM_MBARRIERS
	.align		4
.L_28:
        /*08ec*/ 	.byte	0x03, 0x38
        /*08ee*/ 	.short	0x003e


	//----- nvinfo : EIATTR_EXIT_INSTR_OFFSETS
	.align		4
        /*08f0*/ 	.byte	0x04, 0x1c
        /*08f2*/ 	.short	(.L_30 - .L_29)


	//   ....[0]....
.L_29:
        /*08f4*/ 	.word	0x00001480


	//   ....[1]....
        /*08f8*/ 	.word	0x000014e0


	//   ....[2]....
        /*08fc*/ 	.word	0x000057e0


	//   ....[3]....
        /*0900*/ 	.word	0x00005810


	//   ....[4]....
        /*0904*/ 	.word	0x000074d0


	//----- nvinfo : EIATTR_MAX_THREADS
	.align		4
.L_30:
        /*0908*/ 	.byte	0x04, 0x05
        /*090a*/ 	.short	(.L_32 - .L_31)
.L_31:
        /*090c*/ 	.word	0x00000180
        /*0910*/ 	.word	0x00000001
        /*0914*/ 	.word	0x00000001


	//----- nvinfo : EIATTR_CRS_STACK_SIZE
	.align		4
.L_32:
        /*0918*/ 	.byte	0x04, 0x1e
        /*091a*/ 	.short	(.L_34 - .L_33)
.L_33:
        /*091c*/ 	.word	0x00000000


	//----- nvinfo : EIATTR_CBANK_PARAM_SIZE
	.align		4
.L_34:
        /*0920*/ 	.byte	0x03, 0x19
        /*0922*/ 	.short	0x0470


	//----- nvinfo : EIATTR_PARAM_CBANK
	.align		4
        /*0924*/ 	.byte	0x04, 0x0a
        /*0926*/ 	.short	(.L_36 - .L_35)
	.align		4
.L_35:
        /*0928*/ 	.word	index@(.nv.constant0._ZN7cutlass13device_kernelINS_4gemm6kernel13GemmUniversalIN4cute5tupleIJiiiiEEENS1_10collective13CollectiveMmaINS1_37MainloopSm90TmaGmmaWarpSpecializedFP8ILi28ENS5_IJNS4_1CILi1EEESB_SB_EEENS1_32KernelTmaWarpSpecializedPingpongEEENS5_IJNSA_ILi64EEESF_SF_EEENS_12float_e4m3_tENS5_IJlSB_lEEESH_SI_NS4_8TiledMMAINS4_8MMA_AtomIJNS4_4SM904GMMA30MMA_64x64x32_F32E4M3E4M3_SS_TNILNSM_7ScaleInE1ELSO_1EEEEEENS4_6LayoutISC_NS5_IJNSA_ILi0EEESS_SS_EEEEENS5_IJNS4_10UnderscoreESV_SV_EEEEENS4_13SM90_TMA_LOADENS4_14ComposedLayoutINS4_7SwizzleILi2ELi4ELi3EEENS4_18smem_ptr_flag_bitsILi8EEENSR_INS5_IJNSA_ILi8EEESF_EEENS5_IJSF_SB_EEEEEEEvNS4_8identityESY_S18_vS19_EENS_8epilogue10collective6detail29Sm90TmaWarpSpecializedAdapterINS1C_15DefaultEpilogueISH_SI_SI_NS1B_6thread17LinearCombinationISH_Li1EffLNS1G_9ScaleType4KindE0ELNS_15FloatRoundStyleE2ESH_EENS1_15EpilogueDefaultEEEEEvvEEEEvNT_6ParamsE)
        /*092c*/ 	.short	0x0210
        /*092e*/ 	.short	0x0470


	//----- nvinfo : EIATTR_SW_WAR
	.align		4
.L_36:
        /*0930*/ 	.byte	0x04, 0x36
        /*0932*/ 	.short	(.L_38 - .L_37)
.L_37:
        /*0934*/ 	.word	0x00000008
.L_38:


//--------------------- .nv.callgraph             --------------------------
	.section	.nv.callgraph,"",@"SHT_CUDA_CALLGRAPH"
	.align	4
	.sectionentsize	8
	.align		4
        /*0000*/ 	.word	0x00000000
	.align		4
        /*0004*/ 	.word	0xffffffff
	.align		4
        /*0008*/ 	.word	0x00000000
	.align		4
        /*000c*/ 	.word	0xfffffffe
	.align		4
        /*0010*/ 	.word	0x00000000
	.align		4
        /*0014*/ 	.word	0xfffffffd
	.align		4
        /*0018*/ 	.word	0x00000000
	.align		4
        /*001c*/ 	.word	0xfffffffc


//--------------------- .nv.constant4             --------------------------
	.section	.nv.constant4,"a",@progbits
	.align	8
	.align		8
.nv.constant4:
        /*0000*/ 	.dword	_ZN40_INTERNAL_fba0e9f2_4_k_cu_b734927f_204044cuda3std3__45__cpo5beginE
	.align		8
        /*0008*/ 	.dword	_ZN40_INTERNAL_fba0e9f2_4_k_cu_b734927f_204044cuda3std3__45__cpo3endE
	.align		8
        /*0010*/ 	.dword	_ZN40_INTERNAL_fba0e9f2_4_k_cu_b734927f_204044cuda3std3__45__cpo6cbeginE
	.align		8
        /*0018*/ 	.dword	_ZN40_INTERNAL_fba0e9f2_4_k_cu_b734927f_204044cuda3std3__45__cpo4cendE
	.align		8
        /*0020*/ 	.dword	_ZN40_INTERNAL_fba0e9f2_4_k_cu_b734927f_204044cuda3std3__442_GLOBAL__N__fba0e9f2_4_k_cu_b734927f_204046ignoreE
	.align		8
        /*0028*/ 	.dword	_ZN40_INTERNAL_fba0e9f2_4_k_cu_b734927f_204044cuda3std3__419piecewise_constructE
	.align		8
        /*0030*/ 	.dword	_ZN40_INTERNAL_fba0e9f2_4_k_cu_b734927f_204044cuda3std3__48in_placeE
	.align		8
        /*0038*/ 	.dword	_ZN40_INTERNAL_fba0e9f2_4_k_cu_b734927f_204044cuda3std6ranges3__45__cpo4swapE
	.align		8
        /*0040*/ 	.dword	_ZN40_INTERNAL_fba0e9f2_4_k_cu_b734927f_204044cuda3std6ranges3__45__cpo9iter_moveE
	.align		8
        /*0048*/ 	.dword	_ZN40_INTERNAL_fba0e9f2_4_k_cu_b734927f_204044cute7productE
	.align		8
        /*0050*/ 	.dword	_ZN40_INTERNAL_fba0e9f2_4_k_cu_b734927f_204044cute1_E


//--------------------- .text._ZN7cutlass13device_kernelINS_4gemm6kernel13GemmUniversalIN4cute5tupleIJiiiiEEENS1_10collective13CollectiveMmaINS1_37MainloopSm90TmaGmmaWarpSpecializedFP8ILi28ENS5_IJNS4_1CILi1EEESB_SB_EEENS1_32KernelTmaWarpSpecializedPingpongEEENS5_IJNSA_ILi64EEESF_SF_EEENS_12float_e4m3_tENS5_IJlSB_lEEESH_SI_NS4_8TiledMMAINS4_8MMA_AtomIJNS4_4SM904GMMA30MMA_64x64x32_F32E4M3E4M3_SS_TNILNSM_7ScaleInE1ELSO_1EEEEEENS4_6LayoutISC_NS5_IJNSA_ILi0EEESS_SS_EEEEENS5_IJNS4_10UnderscoreESV_SV_EEEEENS4_13SM90_TMA_LOADENS4_14ComposedLayoutINS4_7SwizzleILi2ELi4ELi3EEENS4_18smem_ptr_flag_bitsILi8EEENSR_INS5_IJNSA_ILi8EEESF_EEENS5_IJSF_SB_EEEEEEEvNS4_8identityESY_S18_vS19_EENS_8epilogue10collective6detail29Sm90TmaWarpSpecializedAdapterINS1C_15DefaultEpilogueISH_SI_SI_NS1B_6thread17LinearCombinationISH_Li1EffLNS1G_9ScaleType4KindE0ELNS_15FloatRoundStyleE2ESH_EENS1_15EpilogueDefaultEEEEEvvEEEEvNT_6ParamsE --------------------------
	.section	.text._ZN7cutlass13device_kernelINS_4gemm6kernel13GemmUniversalIN4cute5tupleIJiiiiEEENS1_10collective13CollectiveMmaINS1_37MainloopSm90TmaGmmaWarpSpecializedFP8ILi28ENS5_IJNS4_1CILi1EEESB_SB_EEENS1_32KernelTmaWarpSpecializedPingpongEEENS5_IJNSA_ILi64EEESF_SF_EEENS_12float_e4m3_tENS5_IJlSB_lEEESH_SI_NS4_8TiledMMAINS4_8MMA_AtomIJNS4_4SM904GMMA30MMA_64x64x32_F32E4M3E4M3_SS_TNILNSM_7ScaleInE1ELSO_1EEEEEENS4_6LayoutISC_NS5_IJNSA_ILi0EEESS_SS_EEEEENS5_IJNS4_10UnderscoreESV_SV_EEEEENS4_13SM90_TMA_LOADENS4_14ComposedLayoutINS4_7SwizzleILi2ELi4ELi3EEENS4_18smem_ptr_flag_bitsILi8EEENSR_INS5_IJNSA_ILi8EEESF_EEENS5_IJSF_SB_EEEEEEEvNS4_8identityESY_S18_vS19_EENS_8epilogue10collective6detail29Sm90TmaWarpSpecializedAdapterINS1C_15DefaultEpilogueISH_SI_SI_NS1B_6thread17LinearCombinationISH_Li1EffLNS1G_9ScaleType4KindE0ELNS_15FloatRoundStyleE2ESH_EENS1_15EpilogueDefaultEEEEEvvEEEEvNT_6ParamsE,"ax",@progbits
	.align	128
.text._ZN7cutlass13device_kernelINS_4gemm6kernel13GemmUniversalIN4cute5tupleIJiiiiEEENS1_10collective13CollectiveMmaINS1_37MainloopSm90TmaGmmaWarpSpecializedFP8ILi28ENS5_IJNS4_1CILi1EEESB_SB_EEENS1_32KernelTmaWarpSpecializedPingpongEEENS5_IJNSA_ILi64EEESF_SF_EEENS_12float_e4m3_tENS5_IJlSB_lEEESH_SI_NS4_8TiledMMAINS4_8MMA_AtomIJNS4_4SM904GMMA30MMA_64x64x32_F32E4M3E4M3_SS_TNILNSM_7ScaleInE1ELSO_1EEEEEENS4_6LayoutISC_NS5_IJNSA_ILi0EEESS_SS_EEEEENS5_IJNS4_10UnderscoreESV_SV_EEEEENS4_13SM90_TMA_LOADENS4_14ComposedLayoutINS4_7SwizzleILi2ELi4ELi3EEENS4_18smem_ptr_flag_bitsILi8EEENSR_INS5_IJNSA_ILi8EEESF_EEENS5_IJSF_SB_EEEEEEEvNS4_8identityESY_S18_vS19_EENS_8epilogue10collective6detail29Sm90TmaWarpSpecializedAdapterINS1C_15DefaultEpilogueISH_SI_SI_NS1B_6thread17LinearCombinationISH_Li1EffLNS1G_9ScaleType4KindE0ELNS_15FloatRoundStyleE2ESH_EENS1_15EpilogueDefaultEEEEEvvEEEEvNT_6ParamsE:
        .type           _ZN7cutlass13device_kernelINS_4gemm6kernel13GemmUniversalIN4cute5tupleIJiiiiEEENS1_10collective13CollectiveMmaINS1_37MainloopSm90TmaGmmaWarpSpecializedFP8ILi28ENS5_IJNS4_1CILi1EEESB_SB_EEENS1_32KernelTmaWarpSpecializedPingpongEEENS5_IJNSA_ILi64EEESF_SF_EEENS_12float_e4m3_tENS5_IJlSB_lEEESH_SI_NS4_8TiledMMAINS4_8MMA_AtomIJNS4_4SM904GMMA30MMA_64x64x32_F32E4M3E4M3_SS_TNILNSM_7ScaleInE1ELSO_1EEEEEENS4_6LayoutISC_NS5_IJNSA_ILi0EEESS_SS_EEEEENS5_IJNS4_10UnderscoreESV_SV_EEEEENS4_13SM90_TMA_LOADENS4_14ComposedLayoutINS4_7SwizzleILi2ELi4ELi3EEENS4_18smem_ptr_flag_bitsILi8EEENSR_INS5_IJNSA_ILi8EEESF_EEENS5_IJSF_SB_EEEEEEEvNS4_8identityESY_S18_vS19_EENS_8epilogue10collective6detail29Sm90TmaWarpSpecializedAdapterINS1C_15DefaultEpilogueISH_SI_SI_NS1B_6thread17LinearCombinationISH_Li1EffLNS1G_9ScaleType4KindE0ELNS_15FloatRoundStyleE2ESH_EENS1_15EpilogueDefaultEEEEEvvEEEEvNT_6ParamsE,@function
        .size           _ZN7cutlass13device_kernelINS_4gemm6kernel13GemmUniversalIN4cute5tupleIJiiiiEEENS1_10collective13CollectiveMmaINS1_37MainloopSm90TmaGmmaWarpSpecializedFP8ILi28ENS5_IJNS4_1CILi1EEESB_SB_EEENS1_32KernelTmaWarpSpecializedPingpongEEENS5_IJNSA_ILi64EEESF_SF_EEENS_12float_e4m3_tENS5_IJlSB_lEEESH_SI_NS4_8TiledMMAINS4_8MMA_AtomIJNS4_4SM904GMMA30MMA_64x64x32_F32E4M3E4M3_SS_TNILNSM_7ScaleInE1ELSO_1EEEEEENS4_6LayoutISC_NS5_IJNSA_ILi0EEESS_SS_EEEEENS5_IJNS4_10UnderscoreESV_SV_EEEEENS4_13SM90_TMA_LOADENS4_14ComposedLayoutINS4_7SwizzleILi2ELi4ELi3EEENS4_18smem_ptr_flag_bitsILi8EEENSR_INS5_IJNSA_ILi8EEESF_EEENS5_IJSF_SB_EEEEEEEvNS4_8identityESY_S18_vS19_EENS_8epilogue10collective6detail29Sm90TmaWarpSpecializedAdapterINS1C_15DefaultEpilogueISH_SI_SI_NS1B_6thread17LinearCombinationISH_Li1EffLNS1G_9ScaleType4KindE0ELNS_15FloatRoundStyleE2ESH_EENS1_15EpilogueDefaultEEEEEvvEEEEvNT_6ParamsE,(.L_x_189 - _ZN7cutlass13device_kernelINS_4gemm6kernel13GemmUniversalIN4cute5tupleIJiiiiEEENS1_10collective13CollectiveMmaINS1_37MainloopSm90TmaGmmaWarpSpecializedFP8ILi28ENS5_IJNS4_1CILi1EEESB_SB_EEENS1_32KernelTmaWarpSpecializedPingpongEEENS5_IJNSA_ILi64EEESF_SF_EEENS_12float_e4m3_tENS5_IJlSB_lEEESH_SI_NS4_8TiledMMAINS4_8MMA_AtomIJNS4_4SM904GMMA30MMA_64x64x32_F32E4M3E4M3_SS_TNILNSM_7ScaleInE1ELSO_1EEEEEENS4_6LayoutISC_NS5_IJNSA_ILi0EEESS_SS_EEEEENS5_IJNS4_10UnderscoreESV_SV_EEEEENS4_13SM90_TMA_LOADENS4_14ComposedLayoutINS4_7SwizzleILi2ELi4ELi3EEENS4_18smem_ptr_flag_bitsILi8EEENSR_INS5_IJNSA_ILi8EEESF_EEENS5_IJSF_SB_EEEEEEEvNS4_8identityESY_S18_vS19_EENS_8epilogue10collective6detail29Sm90TmaWarpSpecializedAdapterINS1C_15DefaultEpilogueISH_SI_SI_NS1B_6thread17LinearCombinationISH_Li1EffLNS1G_9ScaleType4KindE0ELNS_15FloatRoundStyleE2ESH_EENS1_15EpilogueDefaultEEEEEvvEEEEvNT_6ParamsE)
        .other          _ZN7cutlass13device_kernelINS_4gemm6kernel13GemmUniversalIN4cute5tupleIJiiiiEEENS1_10collective13CollectiveMmaINS1_37MainloopSm90TmaGmmaWarpSpecializedFP8ILi28ENS5_IJNS4_1CILi1EEESB_SB_EEENS1_32KernelTmaWarpSpecializedPingpongEEENS5_IJNSA_ILi64EEESF_SF_EEENS_12float_e4m3_tENS5_IJlSB_lEEESH_SI_NS4_8TiledMMAINS4_8MMA_AtomIJNS4_4SM904GMMA30MMA_64x64x32_F32E4M3E4M3_SS_TNILNSM_7ScaleInE1ELSO_1EEEEEENS4_6LayoutISC_NS5_IJNSA_ILi0EEESS_SS_EEEEENS5_IJNS4_10UnderscoreESV_SV_EEEEENS4_13SM90_TMA_LOADENS4_14ComposedLayoutINS4_7SwizzleILi2ELi4ELi3EEENS4_18smem_ptr_flag_bitsILi8EEENSR_INS5_IJNSA_ILi8EEESF_EEENS5_IJSF_SB_EEEEEEEvNS4_8identityESY_S18_vS19_EENS_8epilogue10collective6detail29Sm90TmaWarpSpecializedAdapterINS1C_15DefaultEpilogueISH_SI_SI_NS1B_6thread17LinearCombinationISH_Li1EffLNS1G_9ScaleType4KindE0ELNS_15FloatRoundStyleE2ESH_EENS1_15EpilogueDefaultEEEEEvvEEEEvNT_6ParamsE,@"STO_CUDA_ENTRY STV_DEFAULT"
_ZN7cutlass13device_kernelINS_4gemm6kernel13GemmUniversalIN4cute5tupleIJiiiiEEENS1_10collective13CollectiveMmaINS1_37MainloopSm90TmaGmmaWarpSpecializedFP8ILi28ENS5_IJNS4_1CILi1EEESB_SB_EEENS1_32KernelTmaWarpSpecializedPingpongEEENS5_IJNSA_ILi64EEESF_SF_EEENS_12float_e4m3_tENS5_IJlSB_lEEESH_SI_NS4_8TiledMMAINS4_8MMA_AtomIJNS4_4SM904GMMA30MMA_64x64x32_F32E4M3E4M3_SS_TNILNSM_7ScaleInE1ELSO_1EEEEEENS4_6LayoutISC_NS5_IJNSA_ILi0EEESS_SS_EEEEENS5_IJNS4_10UnderscoreESV_SV_EEEEENS4_13SM90_TMA_LOADENS4_14ComposedLayoutINS4_7SwizzleILi2ELi4ELi3EEENS4_18smem_ptr_flag_bitsILi8EEENSR_INS5_IJNSA_ILi8EEESF_EEENS5_IJSF_SB_EEEEEEEvNS4_8identityESY_S18_vS19_EENS_8epilogue10collective6detail29Sm90TmaWarpSpecializedAdapterINS1C_15DefaultEpilogueISH_SI_SI_NS1B_6thread17LinearCombinationISH_Li1EffLNS1G_9ScaleType4KindE0ELNS_15FloatRoundStyleE2ESH_EENS1_15EpilogueDefaultEEEEEvvEEEEvNT_6ParamsE:
[----:B------:R-:W-:Y:S01]  /*0000*/  LDC R1, c[0x0][0x28] ;  /* 0x00000a00ff017b82 */ /* 0x000fe20000000800 */
[----:B------:R-:W0:Y:S01]  /*0010*/  S2R R11, SR_TID.X ;  /* 0x00000000000b7919 */ /* 0x000e220000002100 */
[----:B------:R-:W-:Y:S01]  /*0020*/  ELECT P0, URZ, PT ;  /* 0x00000000003f782f */ /* 0x000fe20003800000 */
[----:B------:R-:W-:Y:S01]  /*0030*/  BSSY B0, `(.L_x_0) ;  /* 0x000000f000007945 */ /* 0x000fe20003800000 */
[--C-:B0-----:R-:W-:Y:S02]  /*0040*/  SHF.R.U32.HI R0, RZ, 0x5, R11.reuse ;  /* 0x00000005ff007819 */ /* 0x101fe4000001160b */
[----:B------:R-:W-:-:S03]  /*0050*/  SHF.R.U32.HI R4, RZ, 0x7, R11 ;  /* 0x00000007ff047819 */ /* 0x000fc6000001160b */
[----:B------:R-:W0:Y:S04]  /*0060*/  SHFL.IDX PT, R2, R0, RZ, 0x1f ;  /* 0x00001fff00027589 */ /* 0x000e2800000e0000 */
[----:B------:R1:W2:Y:S01]  /*0070*/  SHFL.IDX PT, R5, R4, RZ, 0x1f ;  /* 0x00001fff04057589 */ /* 0x0002a200000e0000 */
[----:B0-----:R-:W-:-:S13]  /*0080*/  ISETP.NE.OR P0, PT, R2, RZ, !P0 ;  /* 0x000000ff0200720c */ /* 0x001fda0004705670 */
[----:B-12---:R-:W-:Y:S05]  /*0090*/  @P0 BRA `(.L_x_1) ;  /* 0x0000000000200947 */ /* 0x006fea0003800000 */
[----:B------:R-:W-:Y:S02]  /*00a0*/  ULDC.64 UR4, c[0x0][0x198] ;  /* 0x0000660000047ab9 */ /* 0x000fe40000000a00 */
[----:B------:R-:W-:Y:S02]  /*00b0*/  UIADD3 UR6, UP0, UR4, 0xf0, URZ ;  /* 0x000000f004067890 */ /* 0x000fe4000ff1e03f */
[----:B------:R-:W-:Y:S02]  /*00c0*/  UIADD3 UR4, UP1, UR4, 0x1f0, URZ ;  /* 0x000001f004047890 */ /* 0x000fe4000ff3e03f */
[----:B------:R-:W-:Y:S02]  /*00d0*/  UIADD3.X UR7, URZ, UR5, URZ, UP0, !UPT ;  /* 0x000000053f077290 */ /* 0x000fe400087fe43f */
[----:B------:R-:W-:-:S07]  /*00e0*/  UIADD3.X UR5, URZ, UR5, URZ, UP1, !UPT ;  /* 0x000000053f057290 */ /* 0x000fce0008ffe43f */
[----:B------:R0:W-:Y:S02]  /*00f0*/  UTMACCTL.PF [UR6] ;  /* 0x00000000060079b9 */ /* 0x0001e40008040000 */
[----:B------:R0:W-:Y:S02]  /*0100*/  UTMACCTL.PF [UR4] ;  /* 0x00000000040079b9 */ /* 0x0001e40008040000 */
[----:B0-----:R-:W-:Y:S01]  /*0110*/  NOP ;  /* 0x0000000000007918 */ /* 0x001fe20000000000 */
.L_x_1:
[----:B------:R-:W-:Y:S05]  /*0120*/  BSYNC B0 ;  /* 0x0000000000007941 */ /* 0x000fea0003800000 */
.L_x_0:
[----:B------:R-:W0:Y:S02]  /*0130*/  SHFL.IDX PT, R3, R0, RZ, 0x1f ;  /* 0x00001fff00037589 */ /* 0x000e2400000e0000 */
[----:B0-----:R-:W-:-:S13]  /*0140*/  ISETP.NE.AND P0, PT, R3, RZ, PT ;  /* 0x000000ff0300720c */ /* 0x001fda0003f05270 */
[----:B------:R-:W-:Y:S05]  /*0150*/  @P0 BRA `(.L_x_2) ;  /* 0x0000000400240947 */ /* 0x000fea0003800000 */
[----:B------:R-:W-:Y:S01]  /*0160*/  ELECT P0, URZ, PT ;  /* 0x00000000003f782f */ /* 0x000fe20003800000 */
[----:B------:R-:W-:-:S12]  /*0170*/  BSSY B0, `(.L_x_2) ;  /* 0x0000047000007945 */ /* 0x000fd80003800000 */
[----:B------:R-:W-:Y:S05]  /*0180*/  @!P0 BRA `(.L_x_3) ;  /* 0x0000000400148947 */ /* 0x000fea0003800000 */
[----:B------:R-:W0:Y:S01]  /*0190*/  S2UR UR8, SR_CgaCtaId ;  /* 0x00000000000879c3 */ /* 0x000e220000008800 */
[----:B------:R-:W-:Y:S01]  /*01a0*/  UMOV UR4, 0x400 ;  /* 0x0000040000047882 */ /* 0x000fe20000000000 */
[----:B------:R-:W-:Y:S01]  /*01b0*/  UMOV UR5, 0x1 ;  /* 0x0000000100057882 */ /* 0x000fe20000000000 */
[----:B------:R-:W-:Y:S02]  /*01c0*/  UMOV UR6, 0x80 ;  /* 0x0000008000067882 */ /* 0x000fe40000000000 */
[----:B------:R-:W-:-:S04]  /*01d0*/  UIADD3 UR6, -UR6, 0x100000, URZ ;  /* 0x0010000006067890 */ /* 0x000fc8000fffe13f */
[----:B------:R-:W-:Y:S02]  /*01e0*/  USHF.L.U32 UR7, UR6, 0xb, URZ ;  /* 0x0000000b06077899 */ /* 0x000fe4000800063f */
[----:B------:R-:W-:Y:S02]  /*01f0*/  USHF.L.U32 UR6, UR6, 0x1, URZ ;  /* 0x0000000106067899 */ /* 0x000fe4000800063f */
[----:B0-----:R-:W-:Y:S02]  /*0200*/  ULEA UR8, UR8, UR4, 0x18 ;  /* 0x0000000408087291 */ /* 0x001fe4000f8ec03f */
[----:B------:R-:W-:-:S04]  /*0210*/  UIADD3 UR4, -UR5, 0x100000, URZ ;  /* 0x0010000005047890 */ /* 0x000fc8000fffe13f */
[----:B------:R-:W-:Y:S02]  /*0220*/  USHF.L.U32 UR5, UR4, 0xb, URZ ;  /* 0x0000000b04057899 */ /* 0x000fe4000800063f */
[----:B------:R-:W-:Y:S01]  /*0230*/  USHF.L.U32 UR4, UR4, 0x1, URZ ;  /* 0x0000000104047899 */ /* 0x000fe2000800063f */
[----:B------:R-:W0:Y:S11]  /*0240*/  FENCE.VIEW.ASYNC.S ;  /* 0x00000000000073c6 */ /* 0x000e360000000000 */
[----:B0-----:R0:W1:Y:S01]  /*0250*/  SYNCS.EXCH.64 URZ, [UR8], UR4 ;  /* 0x00000004083f75b2 */ /* 0x0010620008000100 */
[----:B------:R0:W2:Y:S01]  /*0260*/  SYNCS.EXCH.64 URZ, [UR8+0xe0], UR6 ;  /* 0x0000e006083f75b2 */ /* 0x0000a20008000100 */
[----:B------:R0:W3:Y:S01]  /*0270*/  SYNCS.EXCH.64 URZ, [UR8+0x8], UR4 ;  /* 0x00000804083f75b2 */ /* 0x0000e20008000100 */
[----:B------:R0:W4:Y:S01]  /*0280*/  SYNCS.EXCH.64 URZ, [UR8+0xe8], UR6 ;  /* 0x0000e806083f75b2 */ /* 0x0001220008000100 */
[----:B------:R0:W0:Y:S01]  /*0290*/  SYNCS.EXCH.64 URZ, [UR8+0x10], UR4 ;  /* 0x00001004083f75b2 */ /* 0x0000220008000100 */
        /* <DEDUP_REMOVED lines=51> */
[----:B-1234-:R-:W-:Y:S01]  /*05d0*/  NOP ;  /* 0x0000000000007918 */ /* 0x01efe20000000000 */
.L_x_3:
[----:B0-----:R-:W-:Y:S05]  /*05e0*/  BSYNC B0 ;  /* 0x0000000000007941 */ /* 0x001fea0003800000 */
.L_x_2:
[----:B------:R-:W0:Y:S01]  /*05f0*/  SHFL.IDX PT, R6, R0, RZ, 0x1f ;  /* 0x00001fff00067589 */ /* 0x000e2200000e0000 */
[----:B------:R-:W-:Y:S01]  /*0600*/  ELECT P0, URZ, PT ;  /* 0x00000000003f782f */ /* 0x000fe20003800000 */
[----:B------:R-:W-:Y:S01]  /*0610*/  NOP ;  /* 0x0000000000007918 */ /* 0x000fe20000000000 */
[----:B------:R-:W-:Y:S01]  /*0620*/  ELECT P1, URZ, PT ;  /* 0x00000000003f782f */ /* 0x000fe20003820000 */
[----:B------:R1:W2:Y:S01]  /*0630*/  SHFL.IDX PT, R3, R0, RZ, 0x1f ;  /* 0x00001fff00037589 */ /* 0x0002a200000e0000 */
[----:B------:R-:W-:Y:S01]  /*0640*/  UMOV UR4, 0x20 ;  /* 0x0000002000047882 */ /* 0x000fe20000000000 */
[----:B------:R-:W-:Y:S01]  /*0650*/  UMOV UR11, 0x80 ;  /* 0x00000080000b7882 */ /* 0x000fe20000000000 */
[----:B------:R-:W-:Y:S01]  /*0660*/  NOP ;  /* 0x0000000000007918 */ /* 0x000fe20000000000 */
[----:B------:R-:W3:Y:S01]  /*0670*/  SHFL.IDX PT, R4, R4, RZ, 0x1f ;  /* 0x00001fff04047589 */ /* 0x000ee200000e0000 */
[C---:B------:R-:W-:Y:S01]  /*0680*/  VIADD R33, R5.reuse, 0xffffffff ;  /* 0xffffffff05217836 */ /* 0x040fe20000000000 */
[----:B------:R-:W-:Y:S01]  /*0690*/  ULDC.64 UR20, c[0x0][0x208] ;  /* 0x0000820000147ab9 */ /* 0x000fe20000000a00 */
[----:B------:R-:W-:-:S02]  /*06a0*/  ISETP.NE.AND P2, PT, R5, RZ, PT ;  /* 0x000000ff0500720c */ /* 0x000fc40003f45270 */
[----:B-1----:R-:W-:Y:S02]  /*06b0*/  SHF.R.S32.HI R0, RZ, 0x1f, R11 ;  /* 0x0000001fff007819 */ /* 0x002fe4000001140b */
[----:B------:R-:W-:Y:S02]  /*06c0*/  ISETP.GE.U32.AND P3, PT, R33, 0x2, PT ;  /* 0x000000022100780c */ /* 0x000fe40003f66070 */
[----:B------:R-:W-:-:S04]  /*06d0*/  LEA.HI R0, R0, R11, RZ, 0x7 ;  /* 0x0000000b00007211 */ /* 0x000fc800078f38ff */
[----:B------:R-:W-:Y:S02]  /*06e0*/  LOP3.LUT R0, R0, 0xffffff80, RZ, 0xc0, !PT ;  /* 0xffffff8000007812 */ /* 0x000fe400078ec0ff */
[----:B0-----:R-:W-:-:S03]  /*06f0*/  ISETP.NE.OR P0, PT, R6, RZ, !P0 ;  /* 0x000000ff0600720c */ /* 0x001fc60004705670 */
[----:B------:R-:W-:Y:S01]  /*0700*/  IMAD.IADD R10, R11, 0x1, -R0 ;  /* 0x000000010b0a7824 */ /* 0x000fe200078e0a00 */
[----:B--2---:R-:W-:Y:S02]  /*0710*/  ISETP.NE.OR P1, PT, R3, RZ, !P1 ;  /* 0x000000ff0300720c */ /* 0x004fe40004f25670 */
[----:B------:R-:W-:Y:S02]  /*0720*/  SHF.R.S32.HI R3, RZ, 0x1f, R2 ;  /* 0x0000001fff037819 */ /* 0x000fe40000011402 */
[----:B---3--:R-:W-:Y:S02]  /*0730*/  R2UR UR15, R4 ;  /* 0x00000000040f72ca */ /* 0x008fe400000e0000 */
[----:B------:R-:W-:-:S03]  /*0740*/  LEA.HI R3, R3, R2, RZ, 0x2 ;  /* 0x0000000203037211 */ /* 0x000fc600078f10ff */
[----:B------:R-:W-:Y:S01]  /*0750*/  VOTEU.ALL UP0, P0 ;  /* 0x00000000003f7886 */ /* 0x000fe20000000000 */
[----:B------:R-:W-:-:S03]  /*0760*/  LOP3.LUT R3, R3, 0xfffffffc, RZ, 0xc0, !PT ;  /* 0xfffffffc03037812 */ /* 0x000fc600078ec0ff */
[----:B------:R-:W-:Y:S01]  /*0770*/  VOTEU.ALL UP1, P1 ;  /* 0x00000000003f7886 */ /* 0x000fe20000820000 */
[----:B------:R-:W0:Y:S01]  /*0780*/  @!UP0 S2UR UR7, SR_CgaCtaId ;  /* 0x00000000000789c3 */ /* 0x000e220000008800 */
[----:B------:R-:W-:Y:S01]  /*0790*/  @!UP0 UMOV UR6, 0x400 ;  /* 0x0000040000068882 */ /* 0x000fe20000000000 */
[----:B------:R-:W-:-:S04]  /*07a0*/  @!UP0 UIADD3 UR4, -UR4, 0x100000, URZ ;  /* 0x0010000004048890 */ /* 0x000fc8000fffe13f */
[----:B------:R-:W-:Y:S02]  /*07b0*/  @!UP0 USHF.L.U32 UR5, UR4, 0xb, URZ ;  /* 0x0000000b04058899 */ /* 0x000fe4000800063f */
[----:B------:R-:W-:Y:S01]  /*07c0*/  @!UP0 USHF.L.U32 UR4, UR4, 0x1, URZ ;  /* 0x0000000104048899 */ /* 0x000fe2000800063f */
[----:B------:R-:W-:Y:S01]  /*07d0*/  IMAD.IADD R20, R2, 0x1, -R3 ;  /* 0x0000000102147824 */ /* 0x000fe200078e0a03 */
[----:B------:R-:W-:Y:S01]  /*07e0*/  @!UP1 UMOV UR9, 0x400 ;  /* 0x0000040000099882 */ /* 0x000fe20000000000 */
[----:B------:R-:W-:Y:S01]  /*07f0*/  VOTEU.ALL UP2, P1 ;  /* 0x00000000003f7886 */ /* 0x000fe20000840000 */
[----:B------:R-:W-:Y:S01]  /*0800*/  VOTEU.ALL UP3, P1 ;  /* 0x00000000003f7886 */ /* 0x000fe20000860000 */
[----:B------:R-:W-:Y:S01]  /*0810*/  VOTEU.ALL UP4, P1 ;  /* 0x00000000003f7886 */ /* 0x000fe20000880000 */
[----:B------:R-:W1:Y:S01]  /*0820*/  @!UP1 S2UR UR10, SR_CgaCtaId ;  /* 0x00000000000a99c3 */ /* 0x000e620000008800 */
[----:B------:R-:W-:Y:S01]  /*0830*/  VOTEU.ALL UP5, P1 ;  /* 0x00000000003f7886 */ /* 0x000fe200008a0000 */
[----:B0-----:R-:W-:-:S02]  /*0840*/  @!UP0 ULEA UR8, UR7, UR6, 0x18 ;  /* 0x0000000607088291 */ /* 0x001fc4000f8ec03f */
[----:B------:R-:W-:-:S04]  /*0850*/  @!UP1 UIADD3 UR6, -UR11, 0x100000, URZ ;  /* 0x001000000b069890 */ /* 0x000fc8000fffe13f */
[----:B------:R-:W-:Y:S02]  /*0860*/  @!UP1 USHF.L.U32 UR7, UR6, 0xb, URZ ;  /* 0x0000000b06079899 */ /* 0x000fe4000800063f */
[----:B------:R-:W-:Y:S01]  /*0870*/  @!UP1 USHF.L.U32 UR6, UR6, 0x1, URZ ;  /* 0x0000000106069899 */ /* 0x000fe2000800063f */
[----:B------:R-:W-:Y:S01]  /*0880*/  VOTEU.ALL UP0, P0 ;  /* 0x00000000003f7886 */ /* 0x000fe20000000000 */
[----:B-1----:R-:W-:Y:S01]  /*0890*/  @!UP1 ULEA UR9, UR10, UR9, 0x18 ;  /* 0x000000090a099291 */ /* 0x002fe2000f8ec03f */
[----:B------:R-:W-:Y:S02]  /*08a0*/  VOTEU.ALL UP1, P0 ;  /* 0x00000000003f7886 */ /* 0x000fe40000020000 */
[----:B------:R-:W-:Y:S01]  /*08b0*/  ULDC.64 UR10, c[0x0][0x598] ;  /* 0x00016600000a7ab9 */ /* 0x000fe20000000a00 */
[----:B------:R-:W-:Y:S01]  /*08c0*/  ISETP.NE.AND P0, PT, R20, 0x3, PT ;  /* 0x000000031400780c */ /* 0x000fe20003f05270 */
[----:B------:R-:W0:Y:S02]  /*08d0*/  FENCE.VIEW.ASYNC.S ;  /* 0x00000000000073c6 */ /* 0x000e240000000000 */
[----:B0-----:R0:W1:Y:S01]  /*08e0*/  @!UP0 SYNCS.EXCH.64 URZ, [UR8+0x1f0], UR4 ;  /* 0x0001f004083f85b2 */ /* 0x0010620008000100 */
[----:B------:R-:W-:-:S02]  /*08f0*/  ISETP.NE.U32.AND P1, PT, RZ, UR10, PT ;  /* 0x0000000aff007c0c */ /* 0x000fc4000bf25070 */
[----:B------:R-:W-:Y:S02]  /*0900*/  ISETP.EQ.OR P0, PT, R20, RZ, !P0 ;  /* 0x000000ff1400720c */ /* 0x000fe40004702670 */
[----:B------:R-:W-:Y:S02]  /*0910*/  ISETP.NE.AND.EX P1, PT, RZ, UR11, PT, P1 ;  /* 0x0000000bff007c0c */ /* 0x000fe4000bf25310 */
[----:B------:R-:W-:-:S04]  /*0920*/  ISETP.EQ.AND P0, PT, R5, RZ, P0 ;  /* 0x000000ff0500720c */ /* 0x000fc80000702270 */
[----:B------:R-:W-:-:S04]  /*0930*/  SEL R7, RZ, 0x1, !P0 ;  /* 0x00000001ff077807 */ /* 0x000fc80004000000 */
[----:B------:R-:W-:Y:S01]  /*0940*/  SEL R7, R7, 0x2, P3 ;  /* 0x0000000207077807 */ /* 0x000fe20001800000 */
[----:B------:R0:W1:Y:S01]  /*0950*/  @!UP1 SYNCS.EXCH.64 URZ, [UR8+0x1f8], UR4 ;  /* 0x0001f804083f95b2 */ /* 0x0000620008000100 */
[----:B------:R-:W-:Y:S01]  /*0960*/  NOP ;  /* 0x0000000000007918 */ /* 0x000fe20000000000 */
[----:B------:R0:W1:Y:S01]  /*0970*/  @!UP2 SYNCS.EXCH.64 URZ, [UR9+0x1d0], UR6 ;  /* 0x0001d006093fa5b2 */ /* 0x0000620008000100 */
[----:B------:R0:W1:Y:S01]  /*0980*/  @!UP3 SYNCS.EXCH.64 URZ, [UR9+0x1d8], UR6 ;  /* 0x0001d806093fb5b2 */ /* 0x0000620008000100 */
[----:B------:R0:W1:Y:S01]  /*0990*/  @!UP4 SYNCS.EXCH.64 URZ, [UR9+0x1e0], UR6 ;  /* 0x0001e006093fc5b2 */ /* 0x0000620008000100 */
[----:B------:R0:W1:Y:S01]  /*09a0*/  @!UP5 SYNCS.EXCH.64 URZ, [UR9+0x1e8], UR6 ;  /* 0x0001e806093fd5b2 */ /* 0x0000620008000100 */
[----:B------:R-:W-:Y:S01]  /*09b0*/  NOP ;  /* 0x0000000000007918 */ /* 0x000fe20000000000 */
[----:B-1----:R-:W-:Y:S06]  /*09c0*/  BAR.SYNC.DEFER_BLOCKING 0x0 ;  /* 0x0000000000007b1d */ /* 0x002fec0000010000 */
[----:B0-----:R-:W-:Y:S05]  /*09d0*/  @!P1 BRA `(.L_x_4) ;  /* 0x00000000001c9947 */ /* 0x001fea0003800000 */
[----:B------:R-:W0:Y:S02]  /*09e0*/  LDC.64 R2, c[0x0][0x598] ;  /* 0x00016600ff027b82 */ /* 0x000e240000000a00 */
[----:B0-----:R-:W2:Y:S02]  /*09f0*/  LDG.E.64 R2, desc[UR20][R2.64] ;  /* 0x0000001402027981 */ /* 0x001ea4000c1e1b00 */
[----:B--2---:R-:W-:-:S04]  /*0a00*/  ISETP.NE.U32.AND P0, PT, R2, RZ, PT ;  /* 0x000000ff0200720c */ /* 0x004fc80003f05070 */
[----:B------:R-:W-:-:S13]  /*0a10*/  ISETP.NE.AND.EX P0, PT, R3, RZ, PT, P0 ;  /* 0x000000ff0300720c */ /* 0x000fda0003f05300 */
[----:B------:R-:W-:Y:S05]  /*0a20*/  @!P0 BRA `(.L_x_4) ;  /* 0x0000000000088947 */ /* 0x000fea0003800000 */
[----:B------:R2:W5:Y:S01]  /*0a30*/  LD.E R12, desc[UR20][R2.64] ;  /* 0x00000014020c7980 */ /* 0x000562000c101900 */
[----:B------:R-:W-:Y:S05]  /*0a40*/  BRA `(.L_x_5) ;  /* 0x0000000000207947 */ /* 0x000fea0003800000 */
.L_x_4:
[----:B------:R-:W-:Y:S02]  /*0a50*/  ULDC.64 UR4, c[0x0][0x588] ;  /* 0x0001620000047ab9 */ /* 0x000fe40000000a00 */
[----:B------:R-:W-:-:S04]  /*0a60*/  ISETP.NE.U32.AND P0, PT, RZ, UR4, PT ;  /* 0x00000004ff007c0c */ /* 0x000fc8000bf05070 */
[----:B------:R-:W-:-:S13]  /*0a70*/  ISETP.NE.AND.EX P0, PT, RZ, UR5, PT, P0 ;  /* 0x00000005ff007c0c */ /* 0x000fda000bf05300 */
[----:B------:R-:W-:Y:S05]  /*0a80*/  @!P0 BRA `(.L_x_6) ;  /* 0x00000000000c8947 */ /* 0x000fea0003800000 */
[----:B------:R-:W0:Y:S02]  /*0a90*/  LDC.64 R12, c[0x0][0x588] ;  /* 0x00016200ff0c7b82 */ /* 0x000e240000000a00 */
[----:B0-----:R0:W5:Y:S01]  /*0aa0*/  LDG.E R12, desc[UR20][R12.64] ;  /* 0x000000140c0c7981 */ /* 0x001162000c1e1900 */
[----:B------:R-:W-:Y:S05]  /*0ab0*/  BRA `(.L_x_5) ;  /* 0x0000000000047947 */ /* 0x000fea0003800000 */
.L_x_6:
[----:B------:R-:W1:Y:S02]  /*0ac0*/  LDC R12, c[0x0][0x580] ;  /* 0x00016000ff0c7b82 */ /* 0x000e640000000800 */
.L_x_5:
[----:B------:R-:W-:Y:S02]  /*0ad0*/  ULDC.64 UR4, c[0x0][0x5a0] ;  /* 0x0001680000047ab9 */ /* 0x000fe40000000a00 */
[----:B------:R-:W-:-:S04]  /*0ae0*/  ISETP.NE.U32.AND P0, PT, RZ, UR4, PT ;  /* 0x00000004ff007c0c */ /* 0x000fc8000bf05070 */
[----:B------:R-:W-:-:S13]  /*0af0*/  ISETP.NE.AND.EX P0, PT, RZ, UR5, PT, P0 ;  /* 0x00000005ff007c0c */ /* 0x000fda000bf05300 */
[----:B------:R-:W-:Y:S05]  /*0b00*/  @!P0 BRA `(.L_x_7) ;  /* 0x00000000001c8947 */ /* 0x000fea0003800000 */
[----:B--2---:R-:W2:Y:S02]  /*0b10*/  LDC.64 R2, c[0x0][0x5a0] ;  /* 0x00016800ff027b82 */ /* 0x004ea40000000a00 */
[----:B--2---:R-:W2:Y:S02]  /*0b20*/  LDG.E.64 R2, desc[UR20][R2.64] ;  /* 0x0000001402027981 */ /* 0x004ea4000c1e1b00 */
[----:B--2---:R-:W-:-:S04]  /*0b30*/  ISETP.NE.U32.AND P0, PT, R2, RZ, PT ;  /* 0x000000ff0200720c */ /* 0x004fc80003f05070 */
[----:B------:R-:W-:-:S13]  /*0b40*/  ISETP.NE.AND.EX P0, PT, R3, RZ, PT, P0 ;  /* 0x000000ff0300720c */ /* 0x000fda0003f05300 */
[----:B------:R-:W-:Y:S05]  /*0b50*/  @!P0 BRA `(.L_x_7) ;  /* 0x0000000000088947 */ /* 0x000fea0003800000 */
[----:B0-----:R4:W5:Y:S01]  /*0b60*/  LD.E R13, desc[UR20][R2.64] ;  /* 0x00000014020d7980 */ /* 0x001962000c101900 */
[----:B------:R-:W-:Y:S05]  /*0b70*/  BRA `(.L_x_8) ;  /* 0x0000000000207947 */ /* 0x000fea0003800000 */
.L_x_7:
[----:B------:R-:W-:Y:S02]  /*0b80*/  ULDC.64 UR4, c[0x0][0x590] ;  /* 0x0001640000047ab9 */ /* 0x000fe40000000a00 */
[----:B------:R-:W-:-:S04]  /*0b90*/  ISETP.NE.U32.AND P0, PT, RZ, UR4, PT ;  /* 0x00000004ff007c0c */ /* 0x000fc8000bf05070 */
[----:B------:R-:W-:-:S13]  /*0ba0*/  ISETP.NE.AND.EX P0, PT, RZ, UR5, PT, P0 ;  /* 0x00000005ff007c0c */ /* 0x000fda000bf05300 */
[----:B------:R-:W-:Y:S05]  /*0bb0*/  @!P0 BRA `(.L_x_9) ;  /* 0x00000000000c8947 */ /* 0x000fea0003800000 */
[----:B--2---:R-:W0:Y:S02]  /*0bc0*/  LDC.64 R2, c[0x0][0x590] ;  /* 0x00016400ff027b82 */ /* 0x004e240000000a00 */
[----:B0-----:R3:W5:Y:S01]  /*0bd0*/  LDG.E R13, desc[UR20][R2.64] ;  /* 0x00000014020d7981 */ /* 0x001762000c1e1900 */
[----:B------:R-:W-:Y:S05]  /*0be0*/  BRA `(.L_x_8) ;  /* 0x0000000000047947 */ /* 0x000fea0003800000 */
.L_x_9:
[----:B0-----:R-:W0:Y:S02]  /*0bf0*/  LDC R13, c[0x0][0x584] ;  /* 0x00016100ff0d7b82 */ /* 0x001e240000000800 */
.L_x_8:
[----:B------:R-:W1:Y:S01]  /*0c00*/  LDC R0, c[0x0][0x65c] ;  /* 0x00019700ff007b82 */ /* 0x000e620000000800 */
[----:B------:R-:W2:Y:S01]  /*0c10*/  S2R R21, SR_CTAID.Y ;  /* 0x0000000000157919 */ /* 0x000ea20000002600 */
[----:B------:R-:W-:Y:S01]  /*0c20*/  ULDC UR8, c[0x0][0x28c] ;  /* 0x0000a30000087ab9 */ /* 0x000fe20000000800 */
[----:B------:R-:W-:Y:S01]  /*0c30*/  ISETP.NE.AND P0, PT, R5, 0x2, PT ;  /* 0x000000020500780c */ /* 0x000fe20003f05270 */
[----:B------:R-:W-:Y:S01]  /*0c40*/  UIADD3 UR8, UR8, 0x3f, URZ ;  /* 0x0000003f08087890 */ /* 0x000fe2000fffe03f */
[----:B------:R-:W0:Y:S01]  /*0c50*/  S2R R14, SR_CTAID.X ;  /* 0x00000000000e7919 */ /* 0x000e220000002500 */
[----:B------:R-:W-:Y:S01]  /*0c60*/  UMOV UR5, URZ ;  /* 0x0000003f00057c82 */ /* 0x000fe20008000000 */
[----:B------:R-:W-:Y:S01]  /*0c70*/  UMOV UR4, URZ ;  /* 0x0000003f00047c82 */ /* 0x000fe20008000000 */
[----:B------:R-:W-:-:S04]  /*0c80*/  USHF.R.S32.HI UR9, URZ, 0x1f, UR8 ;  /* 0x0000001f3f097899 */ /* 0x000fc80008011408 */
[----:B------:R-:W-:-:S04]  /*0c90*/  ULEA.HI UR9, UR9, UR8, URZ, 0x6 ;  /* 0x0000000809097291 */ /* 0x000fc8000f8f303f */
[----:B------:R-:W-:Y:S01]  /*0ca0*/  USHF.R.S32.HI UR13, URZ, 0x6, UR9 ;  /* 0x000000063f0d7899 */ /* 0x000fe20008011409 */
[----:B-1----:R-:W-:-:S13]  /*0cb0*/  ISETP.NE.AND P4, PT, R0, 0x1, PT ;  /* 0x000000010000780c */ /* 0x002fda0003f85270 */
[----:B------:R-:W0:Y:S01]  /*0cc0*/  @P4 LDC R15, c[0x0][0x10] ;  /* 0x00000400ff0f4b82 */ /* 0x000e220000000800 */
[----:B--234-:R-:W-:Y:S02]  /*0cd0*/  @P4 IMAD.MOV.U32 R2, RZ, RZ, R21 ;  /* 0x000000ffff024224 */ /* 0x01cfe400078e0015 */
[----:B------:R-:W-:Y:S02]  /*0ce0*/  @P4 IMAD.MOV.U32 R3, RZ, RZ, RZ ;  /* 0x000000ffff034224 */ /* 0x000fe400078e00ff */
[----:B------:R-:W-:-:S03]  /*0cf0*/  @P4 IMAD.MOV.U32 R5, RZ, RZ, RZ ;  /* 0x000000ffff054224 */ /* 0x000fc600078e00ff */
[----:B------:R-:W1:Y:S01]  /*0d00*/  @!P4 LDC R9, c[0x0][0xc] ;  /* 0x00000300ff09cb82 */ /* 0x000e620000000800 */
[----:B------:R-:W-:Y:S01]  /*0d10*/  ULDC UR6, c[0x0][0xc] ;  /* 0x0000030000067ab9 */ /* 0x000fe20000000800 */
[----:B------:R-:W-:Y:S02]  /*0d20*/  ULDC UR7, c[0x0][0x10] ;  /* 0x0000040000077ab9 */ /* 0x000fe40000000800 */
[----:B------:R-:W-:-:S04]  /*0d30*/  UIMAD.WIDE.U32 UR6, UR6, UR7, URZ ;  /* 0x00000007060672a5 */ /* 0x000fc8000f8e003f */
[----:B------:R-:W2:Y:S01]  /*0d40*/  LDC R8, c[0x0][0x14] ;  /* 0x00000500ff087b82 */ /* 0x000ea20000000800 */
[----:B0-----:R-:W-:-:S04]  /*0d50*/  @P4 IMAD.WIDE.U32 R2, R14, R15, R2 ;  /* 0x0000000f0e024225 */ /* 0x001fc800078e0002 */
[----:B------:R-:W-:Y:S02]  /*0d60*/  IMAD.MOV.U32 R15, RZ, RZ, RZ ;  /* 0x000000ffff0f7224 */ /* 0x000fe400078e00ff */
[----:B------:R-:W-:Y:S02]  /*0d70*/  @P4 IMAD.IADD R3, R3, 0x1, R5 ;  /* 0x0000000103034824 */ /* 0x000fe400078e0205 */
[----:B-1----:R-:W-:-:S04]  /*0d80*/  @!P4 IMAD.WIDE.U32 R4, R9, R21, R14 ;  /* 0x000000150904c225 */ /* 0x002fc800078e000e */
[----:B------:R-:W-:Y:S02]  /*0d90*/  @!P4 IMAD.MOV.U32 R2, RZ, RZ, R4 ;  /* 0x000000ffff02c224 */ /* 0x000fe400078e0004 */
[----:B------:R-:W-:Y:S02]  /*0da0*/  @!P4 IMAD.MOV.U32 R3, RZ, RZ, R5 ;  /* 0x000000ffff03c224 */ /* 0x000fe400078e0005 */
[C---:B--2---:R-:W-:Y:S02]  /*0db0*/  IMAD R17, R8.reuse, UR7, RZ ;  /* 0x0000000708117c24 */ /* 0x044fe4000f8e02ff */
[----:B------:R-:W-:Y:S01]  /*0dc0*/  IMAD.WIDE.U32 R8, R8, UR6, RZ ;  /* 0x0000000608087c25 */ /* 0x000fe2000f8e00ff */
[----:B------:R-:W-:-:S03]  /*0dd0*/  ULDC.64 UR6, c[0x0][0x650] ;  /* 0x0001940000067ab9 */ /* 0x000fc60000000a00 */
[----:B------:R-:W-:Y:S01]  /*0de0*/  IMAD.IADD R0, R9, 0x1, R17 ;  /* 0x0000000109007824 */ /* 0x000fe200078e0211 */
[----:B------:R-:W-:Y:S06]  /*0df0*/  @P0 BRA `(.L_x_10) ;  /* 0x0000000000200947 */ /* 0x000fec0003800000 */
[----:B------:R-:W-:Y:S01]  /*0e00*/  USHF.R.U32.HI UR4, URZ, 0x2, UR13 ;  /* 0x000000023f047899 */ /* 0x000fe2000801160d */
[----:B------:R-:W-:Y:S01]  /*0e10*/  IADD3 R2, P0, R2, R8, RZ ;  /* 0x0000000802027210 */ /* 0x000fe20007f1e0ff */
[----:B------:R-:W-:Y:S02]  /*0e20*/  UISETP.GE.U32.AND UP0, UPT, UR13, 0x1c, UPT ;  /* 0x0000001c0d00788c */ /* 0x000fe4000bf06070 */
[----:B------:R-:W-:Y:S02]  /*0e30*/  UIMAD.WIDE.U32 UR4, UR4, 0x24924925, URZ ;  /* 0x24924925040478a5 */ /* 0x000fe4000f8e003f */
[----:B------:R-:W-:-:S05]  /*0e40*/  IMAD.X R3, R0, 0x1, R3, P0 ;  /* 0x0000000100037824 */ /* 0x000fca00000e0603 */
[----:B------:R-:W-:Y:S02]  /*0e50*/  UMOV UR4, URZ ;  /* 0x0000003f00047c82 */ /* 0x000fe40008000000 */
[----:B------:R-:W-:Y:S02]  /*0e60*/  @UP0 ULOP3.LUT UR4, UR5, 0x1, URZ, 0xc0, !UPT ;  /* 0x0000000105040892 */ /* 0x000fe4000f8ec03f */
[----:B------:R-:W-:-:S12]  /*0e70*/  UIMAD UR5, UR5, -0x1c, UR13 ;  /* 0xffffffe4050578a4 */ /* 0x000fd8000f8e020d */
.L_x_10:
[----:B------:R-:W-:Y:S01]  /*0e80*/  ISETP.GE.U32.AND P0, PT, R2, UR6, PT ;  /* 0x0000000602007c0c */ /* 0x000fe2000bf06070 */
[----:B------:R-:W-:Y:S01]  /*0e90*/  IMAD.MOV.U32 R6, RZ, RZ, -0x1 ;  /* 0xffffffffff067424 */ /* 0x000fe200078e00ff */
[----:B------:R-:W-:Y:S01]  /*0ea0*/  PRMT R16, RZ, 0x7610, R16 ;  /* 0x00007610ff107816 */ /* 0x000fe20000000010 */
[----:B------:R-:W-:Y:S01]  /*0eb0*/  IMAD.MOV.U32 R4, RZ, RZ, -0x1 ;  /* 0xffffffffff047424 */ /* 0x000fe200078e00ff */
[----:B------:R-:W-:Y:S01]  /*0ec0*/  ISETP.GE.U32.AND.EX P0, PT, R3, UR7, PT, P0 ;  /* 0x0000000703007c0c */ /* 0x000fe2000bf06100 */
[----:B------:R-:W-:-:S12]  /*0ed0*/  IMAD.MOV.U32 R5, RZ, RZ, -0x1 ;  /* 0xffffffffff057424 */ /* 0x000fd800078e00ff */
[----:B------:R-:W-:Y:S05]  /*0ee0*/  @P0 BRA `(.L_x_11) ;  /* 0x00000004005c0947 */ /* 0x000fea0003800000 */
[----:B------:R-:W0:Y:S01]  /*0ef0*/  LDC.64 R24, c[0x0][0x628] ;  /* 0x00018a00ff187b82 */ /* 0x000e220000000a00 */
[----:B------:R-:W-:Y:S02]  /*0f00*/  IMAD.MOV.U32 R4, RZ, RZ, R2 ;  /* 0x000000ffff047224 */ /* 0x000fe400078e0002 */
[----:B------:R-:W-:-:S05]  /*0f10*/  IMAD.MOV.U32 R5, RZ, RZ, R3 ;  /* 0x000000ffff057224 */ /* 0x000fca00078e0003 */
[----:B------:R-:W1:Y:S08]  /*0f20*/  LDC R6, c[0x0][0x630] ;  /* 0x00018c00ff067b82 */ /* 0x000e700000000800 */
[----:B------:R-:W2:Y:S01]  /*0f30*/  LDC.64 R26, c[0x0][0x620] ;  /* 0x00018800ff1a7b82 */ /* 0x000ea20000000a00 */
[----:B0-----:R-:W-:-:S04]  /*0f40*/  ISETP.NE.U32.AND P0, PT, R24, RZ, PT ;  /* 0x000000ff1800720c */ /* 0x001fc80003f05070 */
[----:B------:R-:W-:-:S13]  /*0f50*/  ISETP.NE.AND.EX P0, PT, R25, RZ, PT, P0 ;  /* 0x000000ff1900720c */ /* 0x000fda0003f05300 */
[----:B-12---:R-:W-:Y:S05]  /*0f60*/  @!P0 BRA `(.L_x_12) ;  /* 0x0000000000288947 */ /* 0x006fea0003800000 */
[----:B------:R-:W0:Y:S02]  /*0f70*/  LDC R19, c[0x0][0x634] ;  /* 0x00018d00ff137b82 */ /* 0x000e240000000800 */
[----:B0-----:R-:W-:-:S05]  /*0f80*/  IADD3 R19, P0, R2, R19, RZ ;  /* 0x0000001302137210 */ /* 0x001fca0007f1e0ff */
[----:B------:R-:W-:-:S04]  /*0f90*/  IMAD.X R23, RZ, RZ, R3, P0 ;  /* 0x000000ffff177224 */ /* 0x000fc800000e0603 */
[----:B------:R-:W-:-:S04]  /*0fa0*/  IMAD.WIDE.U32 R4, R23, R24, RZ ;  /* 0x0000001817047225 */ /* 0x000fc800078e00ff */
[----:B------:R-:W-:-:S04]  /*0fb0*/  IMAD.WIDE.U32 R16, P0, R19, R25, R4 ;  /* 0x0000001913107225 */ /* 0x000fc80007800004 */
[----:B------:R-:W-:-:S04]  /*0fc0*/  IMAD.WIDE.U32 R4, R19, R24, RZ ;  /* 0x0000001813047225 */ /* 0x000fc800078e00ff */
[----:B------:R-:W-:Y:S01]  /*0fd0*/  IMAD.X R19, RZ, RZ, RZ, P0 ;  /* 0x000000ffff137224 */ /* 0x000fe200000e06ff */
[----:B------:R-:W-:Y:S01]  /*0fe0*/  IADD3 RZ, P0, R5, R16, RZ ;  /* 0x0000001005ff7210 */ /* 0x000fe20007f1e0ff */
[----:B------:R-:W-:-:S04]  /*0ff0*/  IMAD.MOV.U32 R18, RZ, RZ, R17 ;  /* 0x000000ffff127224 */ /* 0x000fc800078e0011 */
[----:B------:R-:W-:-:S08]  /*1000*/  IMAD.WIDE.U32.X R4, R23, R25, R18, P0 ;  /* 0x0000001917047225 */ /* 0x000fd000000e0412 */
.L_x_12:
[--C-:B------:R-:W-:Y:S01]  /*1010*/  SHF.R.U64 R32, R4, R6, R5.reuse ;  /* 0x0000000604207219 */ /* 0x100fe20000001205 */
[----:B------:R-:W0:Y:S01]  /*1020*/  LDC.64 R28, c[0x0][0x640] ;  /* 0x00019000ff1c7b82 */ /* 0x000e220000000a00 */
[----:B------:R-:W-:Y:S01]  /*1030*/  I2FP.F32.U32 R4, R14 ;  /* 0x0000000e00047245 */ /* 0x000fe20000201000 */
[----:B------:R-:W-:Y:S01]  /*1040*/  ULDC UR6, c[0x0][0x150] ;  /* 0x0000540000067ab9 */ /* 0x000fe20000000800 */
[----:B------:R-:W-:Y:S02]  /*1050*/  SHF.R.U32.HI R5, RZ, R6, R5 ;  /* 0x00000006ff057219 */ /* 0x000fe40000011605 */
[----:B------:R-:W-:Y:S01]  /*1060*/  IADD3 R17, P0, RZ, -R32, RZ ;  /* 0x80000020ff117210 */ /* 0x000fe20007f1e0ff */
[----:B------:R-:W-:Y:S01]  /*1070*/  FMUL R6, R4, UR6 ;  /* 0x0000000604067c20 */ /* 0x000fe20008400000 */
[----:B------:R-:W-:Y:S01]  /*1080*/  ULDC UR6, c[0x0][0x154] ;  /* 0x0000550000067ab9 */ /* 0x000fe20000000800 */
[----:B------:R-:W1:Y:S02]  /*1090*/  LDC R18, c[0x0][0x618] ;  /* 0x00018600ff127b82 */ /* 0x000e640000000800 */
[----:B------:R-:W-:-:S02]  /*10a0*/  IMAD.X R19, RZ, RZ, ~R5, P0 ;  /* 0x000000ffff137224 */ /* 0x000fc400000e0e05 */
[----:B------:R-:W2:Y:S01]  /*10b0*/  F2I.U32.TRUNC.NTZ R6, R6 ;  /* 0x0000000600067305 */ /* 0x000ea2000020f000 */
[----:B------:R-:W-:-:S03]  /*10c0*/  IMAD.WIDE.U32 R4, R17, R26, R2 ;  /* 0x0000001a11047225 */ /* 0x000fc600078e0002 */
[----:B------:R-:W3:Y:S01]  /*10d0*/  LDC R15, c[0x0][0x144] ;  /* 0x00005100ff0f7b82 */ /* 0x000ee20000000800 */
[----:B------:R-:W-:-:S04]  /*10e0*/  IMAD R16, R19, R26, RZ ;  /* 0x0000001a13107224 */ /* 0x000fc800078e02ff */
[----:B------:R-:W-:-:S03]  /*10f0*/  IMAD R17, R17, R27, R16 ;  /* 0x0000001b11117224 */ /* 0x000fc600078e0210 */
[----:B------:R-:W4:Y:S01]  /*1100*/  LDC R22, c[0x0][0x608] ;  /* 0x00018200ff167b82 */ /* 0x000f220000000800 */
[----:B------:R-:W-:Y:S01]  /*1110*/  IMAD.IADD R17, R5, 0x1, R17 ;  /* 0x0000000105117824 */ /* 0x000fe200078e0211 */
[----:B0-----:R-:W-:Y:S01]  /*1120*/  ISETP.NE.U32.AND P0, PT, R28, RZ, PT ;  /* 0x000000ff1c00720c */ /* 0x001fe20003f05070 */
[----:B--2---:R-:W-:-:S03]  /*1130*/  IMAD.MOV R5, RZ, RZ, -R6 ;  /* 0x000000ffff057224 */ /* 0x004fc600078e0a06 */
[----:B------:R-:W-:Y:S02]  /*1140*/  ISETP.NE.AND.EX P0, PT, R29, RZ, PT, P0 ;  /* 0x000000ff1d00720c */ /* 0x000fe40003f05300 */
[----:B------:R-:W0:Y:S01]  /*1150*/  LDC R19, c[0x0][0x658] ;  /* 0x00019600ff137b82 */ /* 0x000e220000000800 */
[-CC-:B-1----:R-:W-:Y:S02]  /*1160*/  SHF.R.U64 R26, R4, R18.reuse, R17.reuse ;  /* 0x00000012041a7219 */ /* 0x182fe40000001211 */
[----:B------:R-:W-:Y:S02]  /*1170*/  I2FP.F32.U32 R4, R21 ;  /* 0x0000001500047245 */ /* 0x000fe40000201000 */
[----:B------:R-:W-:Y:S01]  /*1180*/  SHF.R.U32.HI R17, RZ, R18, R17 ;  /* 0x00000012ff117219 */ /* 0x000fe20000011611 */
[----:B------:R-:W-:Y:S02]  /*1190*/  IMAD.MOV.U32 R18, RZ, RZ, 0x1 ;  /* 0x00000001ff127424 */ /* 0x000fe400078e00ff */
[----:B------:R-:W1:Y:S01]  /*11a0*/  LDC R24, c[0x0][0x148] ;  /* 0x00005200ff187b82 */ /* 0x000e620000000800 */
[----:B---3--:R-:W-:-:S02]  /*11b0*/  IMAD R6, R15, R5, R14 ;  /* 0x000000050f067224 */ /* 0x008fc400078e020e */
[----:B------:R-:W-:Y:S01]  /*11c0*/  FMUL R5, R4, UR6 ;  /* 0x0000000604057c20 */ /* 0x000fe20008400000 */
[----:B------:R-:W-:-:S04]  /*11d0*/  IMAD.MOV.U32 R4, RZ, RZ, -0x1 ;  /* 0xffffffffff047424 */ /* 0x000fc800078e00ff */
[----:B------:R-:W2:Y:S01]  /*11e0*/  LDC R25, c[0x0][0x600] ;  /* 0x00018000ff197b82 */ /* 0x000ea20000000800 */
[-CC-:B----4-:R-:W-:Y:S02]  /*11f0*/  SHF.R.U64 R34, R26, R22.reuse, R17.reuse ;  /* 0x000000161a227219 */ /* 0x190fe40000001211 */
[----:B------:R-:W-:Y:S02]  /*1200*/  SHF.R.U32.HI R14, RZ, R22, R17 ;  /* 0x00000016ff0e7219 */ /* 0x000fe40000011611 */
[----:B------:R3:W4:Y:S03]  /*1210*/  F2I.U32.TRUNC.NTZ R22, R5 ;  /* 0x0000000500167305 */ /* 0x000726000020f000 */
[----:B------:R-:W1:Y:S01]  /*1220*/  LDC R27, c[0x0][0x648] ;  /* 0x00019200ff1b7b82 */ /* 0x000e620000000800 */
[-C--:B0-----:R-:W-:Y:S02]  /*1230*/  SHF.R.U64 R36, R34, R19.reuse, R14 ;  /* 0x0000001322247219 */ /* 0x081fe4000000120e */
[----:B------:R-:W-:-:S02]  /*1240*/  SHF.L.U32 R4, R4, R19, RZ ;  /* 0x0000001304047219 */ /* 0x000fc400000006ff */
[-C--:B------:R-:W-:Y:S02]  /*1250*/  SHF.R.U32.HI R14, RZ, R19.reuse, R14 ;  /* 0x00000013ff0e7219 */ /* 0x080fe4000001160e */
[----:B------:R-:W-:Y:S01]  /*1260*/  SHF.L.U32 R18, R18, R19, RZ ;  /* 0x0000001312127219 */ /* 0x000fe200000006ff */
[----:B------:R-:W0:Y:S01]  /*1270*/  LDC R31, c[0x0][0x638] ;  /* 0x00018e00ff1f7b82 */ /* 0x000e220000000800 */
[----:B------:R-:W-:Y:S01]  /*1280*/  LOP3.LUT R19, RZ, R4, RZ, 0x33, !PT ;  /* 0x00000004ff137212 */ /* 0x000fe200078e33ff */
[----:B------:R-:W-:Y:S02]  /*1290*/  IMAD.MOV.U32 R4, RZ, RZ, R36 ;  /* 0x000000ffff047224 */ /* 0x000fe400078e0024 */
[----:B---3--:R-:W-:-:S04]  /*12a0*/  IMAD.MOV.U32 R5, RZ, RZ, R14 ;  /* 0x000000ffff057224 */ /* 0x008fc800078e000e */
[----:B------:R-:W3:Y:S01]  /*12b0*/  LDC R30, c[0x0][0x610] ;  /* 0x00018400ff1e7b82 */ /* 0x000ee20000000800 */
[----:B----4-:R-:W-:Y:S05]  /*12c0*/  @!P0 BRA `(.L_x_13) ;  /* 0x0000000000288947 */ /* 0x010fea0003800000 */
[----:B------:R-:W4:Y:S02]  /*12d0*/  LDC R17, c[0x0][0x64c] ;  /* 0x00019300ff117b82 */ /* 0x000f240000000800 */
[----:B----4-:R-:W-:-:S05]  /*12e0*/  IADD3 R17, P0, R36, R17, RZ ;  /* 0x0000001124117210 */ /* 0x010fca0007f1e0ff */
        /* <DEDUP_REMOVED lines=8> */
.L_x_13:
[----:B-1----:R-:W-:Y:S01]  /*1370*/  SHF.R.U64 R4, R4, R27, R5 ;  /* 0x0000001b04047219 */ /* 0x002fe20000001205 */
[----:B--2---:R-:W-:Y:S01]  /*1380*/  VIADD R5, R25, 0xffffffff ;  /* 0xffffffff19057836 */ /* 0x004fe20000000000 */
[----:B------:R-:W-:Y:S01]  /*1390*/  LOP3.LUT R19, R34, R19, RZ, 0xc0, !PT ;  /* 0x0000001322137212 */ /* 0x000fe200078ec0ff */
[----:B------:R-:W-:Y:S02]  /*13a0*/  IMAD.MOV R22, RZ, RZ, -R22 ;  /* 0x000000ffff167224 */ /* 0x000fe400078e0a16 */
[----:B------:R-:W-:Y:S01]  /*13b0*/  IMAD.MOV R14, RZ, RZ, -R4 ;  /* 0x000000ffff0e7224 */ /* 0x000fe200078e0a04 */
[----:B------:R-:W-:Y:S01]  /*13c0*/  LOP3.LUT R5, R26, R5, RZ, 0xc0, !PT ;  /* 0x000000051a057212 */ /* 0x000fe200078ec0ff */
[----:B------:R-:W-:Y:S02]  /*13d0*/  IMAD R19, R18, R4, R19 ;  /* 0x0000000412137224 */ /* 0x000fe400078e0213 */
[----:B------:R-:W-:Y:S02]  /*13e0*/  @P4 IMAD R6, R24, R22, R21 ;  /* 0x0000001618064224 */ /* 0x000fe400078e0215 */
[----:B0-----:R-:W-:-:S02]  /*13f0*/  IMAD R4, R14, R31, R36 ;  /* 0x0000001f0e047224 */ /* 0x001fc400078e0224 */
[----:B---3--:R-:W-:Y:S02]  /*1400*/  IMAD R6, R19, R30, R6 ;  /* 0x0000001e13067224 */ /* 0x008fe400078e0206 */
[----:B------:R-:W-:Y:S02]  /*1410*/  IMAD R5, R4, R25, R5 ;  /* 0x0000001904057224 */ /* 0x000fe400078e0205 */
[----:B------:R-:W-:-:S03]  /*1420*/  IMAD.MOV.U32 R16, RZ, RZ, 0x1 ;  /* 0x00000001ff107424 */ /* 0x000fc600078e00ff */
[----:B------:R-:W-:Y:S02]  /*1430*/  SEL R4, R5, R6, !P4 ;  /* 0x0000000605047207 */ /* 0x000fe40006000000 */
[----:B------:R-:W-:Y:S01]  /*1440*/  SEL R6, R6, R5, !P4 ;  /* 0x0000000506067207 */ /* 0x000fe20006000000 */
[----:B------:R-:W-:-:S07]  /*1450*/  IMAD.MOV.U32 R5, RZ, RZ, R32 ;  /* 0x000000ffff057224 */ /* 0x000fce00078e0020 */
.L_x_11:
[----:B------:R-:W-:Y:S05]  /*1460*/  @!P2 BRA `(.L_x_14) ;  /* 0x0000004000e0a947 */ /* 0x000fea0003800000 */
[----:B------:R-:W-:-:S13]  /*1470*/  ISETP.GT.U32.AND P0, PT, R33, 0x1, PT ;  /* 0x000000012100780c */ /* 0x000fda0003f04070 */
[----:B------:R-:W-:Y:S05]  /*1480*/  @P0 EXIT ;  /* 0x000000000000094d */ /* 0x000fea0003800000 */
.L_x_15:
[----:B------:R-:W-:-:S08]  /*1490*/  NOP ;  /* 0x0000000000007918 */ /* 0x000fd00000000000 */
[----:B------:R-:W0:Y:S02]  /*14a0*/  USETMAXREG.TRY_ALLOC.CTAPOOL UP0, 0xe8 ;  /* 0x000000e8000079c8 */ /* 0x000e240008000600 */
[----:B0-----:R-:W-:-:S13]  /*14b0*/  PLOP3.LUT P0, PT, PT, PT, UP0, 0x80, 0x0 ;  /* 0x000000000000781c */ /* 0x001fda0003f0f008 */
[----:B------:R-:W-:Y:S05]  /*14c0*/  @!P0 BRA `(.L_x_15) ;  /* 0xfffffffc00f08947 */ /* 0x000fea000383ffff */
[----:B------:R-:W-:-:S13]  /*14d0*/  LOP3.LUT P0, RZ, R16, 0xff, RZ, 0xc0, !PT ;  /* 0x000000ff10ff7812 */ /* 0x000fda000780c0ff */
[----:B------:R-:W-:Y:S05]  /*14e0*/  @!P0 EXIT ;  /* 0x000000000000894d */ /* 0x000fea0003800000 */
[----:B------:R-:W0:Y:S01]  /*14f0*/  S2UR UR6, SR_CgaCtaId ;  /* 0x00000000000679c3 */ /* 0x000e220000008800 */
[----:B------:R-:W-:Y:S01]  /*1500*/  SHF.R.S32.HI R11, RZ, 0x1f, R10 ;  /* 0x0000001fff0b7819 */ /* 0x000fe2000001140a */
[----:B------:R-:W-:Y:S01]  /*1510*/  UIADD3 UR7, UR15, -0x1, URZ ;  /* 0xffffffff0f077890 */ /* 0x000fe2000fffe03f */
[----:B------:R-:W-:Y:S01]  /*1520*/  LOP3.LUT R86, R7, 0x1, RZ, 0xfc, !PT ;  /* 0x0000000107567812 */ /* 0x000fe200078efcff */
[----:B------:R-:W-:Y:S01]  /*1530*/  UMOV UR12, 0x400 ;  /* 0x00000400000c7882 */ /* 0x000fe20000000000 */
[CC--:B------:R-:W-:Y:S01]  /*1540*/  LEA.HI R15, R11.reuse, R10.reuse, RZ, 0x2 ;  /* 0x0000000a0b0f7211 */ /* 0x0c0fe200078f10ff */
[----:B------:R-:W-:Y:S01]  /*1550*/  UISETP.LT.AND UP0, UPT, UR13, 0x1, UPT ;  /* 0x000000010d00788c */ /* 0x000fe2000bf01270 */
[----:B------:R-:W-:Y:S01]  /*1560*/  LEA.HI R16, R11, R10, RZ, 0x5 ;  /* 0x0000000a0b107211 */ /* 0x000fe200078f28ff */
[----:B------:R-:W-:Y:S01]  /*1570*/  USHF.L.U32 UR23, UR13, 0x1, URZ ;  /* 0x000000010d177899 */ /* 0x000fe2000800063f */
[--C-:B------:R-:W-:Y:S01]  /*1580*/  SHF.R.S32.HI R14, RZ, 0x2, R15.reuse ;  /* 0x00000002ff0e7819 */ /* 0x100fe2000001140f */
[----:B------:R-:W-:Y:S01]  /*1590*/  USEL UR14, UR13, 0x1, UP0 ;  /* 0x000000010d0e7887 */ /* 0x000fe20008000000 */
[----:B------:R-:W-:Y:S01]  /*15a0*/  SHF.R.S32.HI R17, RZ, 0x1f, R15 ;  /* 0x0000001fff117819 */ /* 0x000fe2000001140f */
[----:B------:R-:W-:Y:S01]  /*15b0*/  UISETP.NE.AND UP0, UPT, UR7, URZ, UPT ;  /* 0x0000003f0700728c */ /* 0x000fe2000bf05270 */
[----:B------:R-:W-:Y:S01]  /*15c0*/  LOP3.LUT R11, R15, 0xfffffffc, RZ, 0xc0, !PT ;  /* 0xfffffffc0f0b7812 */ /* 0x000fe200078ec0ff */
[----:B------:R-:W-:Y:S01]  /*15d0*/  UIADD3 UR14, -UR14, UR13, URZ ;  /* 0x0000000d0e0e7290 */ /* 0x000fe2000fffe13f */
[----:B------:R-:W-:Y:S01]  /*15e0*/  LEA.HI R17, R17, R14, RZ, 0x3 ;  /* 0x0000000e11117211 */ /* 0x000fe200078f18ff */
[----:B------:R-:W-:-:S02]  /*15f0*/  USEL UR9, URZ, 0x1, UP0 ;  /* 0x000000013f097887 */ /* 0x000fc40008000000 */
[----:B------:R-:W-:Y:S01]  /*1600*/  IMAD.IADD R18, R10, 0x1, -R11 ;  /* 0x000000010a127824 */ /* 0x000fe200078e0a0b */
[----:B------:R-:W-:-:S03]  /*1610*/  LOP3.LUT R17, R17, 0xfffffff8, RZ, 0xc0, !PT ;  /* 0xfffffff811117812 */ /* 0x000fc600078ec0ff */
[----:B------:R-:W-:Y:S01]  /*1620*/  IMAD.U32 R87, RZ, RZ, UR9 ;  /* 0x00000009ff577e24 */ /* 0x000fe2000f8e00ff */
[----:B0-----:R-:W-:Y:S01]  /*1630*/  ULEA UR12, UR6, UR12, 0x18 ;  /* 0x0000000c060c7291 */ /* 0x001fe2000f8ec03f */
[----:B------:R-:W-:Y:S01]  /*1640*/  IMAD.IADD R14, R14, 0x1, -R17 ;  /* 0x000000010e0e7824 */ /* 0x000fe200078e0a11 */
[----:B------:R-:W-:Y:S01]  /*1650*/  USHF.L.U32 UR6, UR7, 0x3, URZ ;  /* 0x0000000307067899 */ /* 0x000fe2000800063f */
[----:B------:R-:W-:Y:S01]  /*1660*/  SHF.R.S32.HI R17, RZ, 0x5, R16 ;  /* 0x00000005ff117819 */ /* 0x000fe20000011410 */
[----:B------:R-:W-:Y:S02]  /*1670*/  UIADD3 UR7, UR12, 0x1c300, URZ ;  /* 0x0001c3000c077890 */ /* 0x000fe4000fffe03f */
[----:B------:R-:W-:Y:S01]  /*1680*/  ULOP3.LUT UR6, UR6, 0x8, URZ, 0xc0, !UPT ;  /* 0x0000000806067892 */ /* 0x000fe2000f8ec03f */
[--C-:B------:R-:W-:Y:S01]  /*1690*/  SHF.R.S32.HI R15, RZ, 0x1f, R14.reuse ;  /* 0x0000001fff0f7819 */ /* 0x100fe2000001140e */
[----:B------:R-:W-:Y:S01]  /*16a0*/  UIADD3 UR8, UR12, 0x300, URZ ;  /* 0x000003000c087890 */ /* 0x000fe2000fffe03f */
[----:B------:R-:W-:Y:S01]  /*16b0*/  IMAD R19, R17, -0x10, -R14 ;  /* 0xfffffff011137824 */ /* 0x000fe200078e0a0e */
[----:B------:R-:W-:-:S02]  /*16c0*/  USHF.R.U32.HI UR7, URZ, 0x4, UR7 ;  /* 0x000000043f077899 */ /* 0x000fc40008011607 */
[----:B------:R-:W-:Y:S01]  /*16d0*/  USHF.R.U32.HI UR8, URZ, 0x4, UR8 ;  /* 0x000000043f087899 */ /* 0x000fe20008011608 */
[----:B------:R-:W-:Y:S01]  /*16e0*/  IMAD.WIDE R10, R17, 0x10, R14 ;  /* 0x00000010110a7825 */ /* 0x000fe200078e020e */
[----:B------:R-:W-:Y:S02]  /*16f0*/  ULOP3.LUT UR25, UR6, 0x8, URZ, 0x3c, !UPT ;  /* 0x0000000806197892 */ /* 0x000fe4000f8e3c3f */
[----:B------:R-:W-:Y:S02]  /*1700*/  ULOP3.LUT UR16, UR6, 0x18, URZ, 0x3c, !UPT ;  /* 0x0000001806107892 */ /* 0x000fe4000f8e3c3f */
[----:B------:R-:W-:Y:S01]  /*1710*/  UIADD3 UR24, UR12, 0x1d0, URZ ;  /* 0x000001d00c187890 */ /* 0x000fe2000fffe03f */
[----:B------:R-:W-:Y:S01]  /*1720*/  ULDC UR6, c[0x0][0x284] ;  /* 0x0000a10000067ab9 */ /* 0x000fe20000000800 */
[----:B------:R-:W-:Y:S01]  /*1730*/  ULOP3.LUT UR7, UR7, 0x3fff, URZ, 0xc0, !UPT ;  /* 0x00003fff07077892 */ /* 0x000fe2000f8ec03f */
[----:B------:R-:W-:Y:S01]  /*1740*/  VIADD R19, R19, UR6 ;  /* 0x0000000613137c36 */ /* 0x000fe20008000000 */
[----:B------:R-:W-:-:S02]  /*1750*/  ULOP3.LUT UR8, UR8, 0x3fff, URZ, 0xc0, !UPT ;  /* 0x00003fff08087892 */ /* 0x000fc4000f8ec03f */
[----:B------:R-:W-:Y:S02]  /*1760*/  ULEA UR15, UR15, UR24, 0x3 ;  /* 0x000000180f0f7291 */ /* 0x000fe4000f8e183f */
[----:B------:R-:W-:Y:S02]  /*1770*/  ULOP3.LUT UR17, UR7, 0x10000, URZ, 0xfc, !UPT ;  /* 0x0001000007117892 */ /* 0x000fe4000f8efc3f */
[----:B------:R-:W-:-:S12]  /*1780*/  ULOP3.LUT UR18, UR8, 0x10000, URZ, 0xfc, !UPT ;  /* 0x0001000008127892 */ /* 0x000fd8000f8efc3f */
.L_x_106:
[----:B------:R-:W-:Y:S01]  /*1790*/  SHF.L.U32 R14, R87, 0x1f, RZ ;  /* 0x0000001f570e7819 */ /* 0x000fe200000006ff */
[----:B------:R-:W0:Y:S01]  /*17a0*/  LDC R15, c[0x0][0x28c] ;  /* 0x0000a300ff0f7b82 */ /* 0x000e220000000800 */
[----:B------:R-:W-:Y:S01]  /*17b0*/  UMOV UR6, URZ ;  /* 0x0000003f00067c82 */ /* 0x000fe20008000000 */
[----:B------:R-:W-:Y:S01]  /*17c0*/  UMOV UR19, UR5 ;  /* 0x0000000500137c82 */ /* 0x000fe20008000000 */
[----:B-1----:R-:W1:Y:S01]  /*17d0*/  SYNCS.PHASECHK.TRANS64.TRYWAIT P0, [UR15+-0x8], R14 ;  /* 0xfffff80eff0075a7 */ /* 0x002e62000800014f */
[----:B0-----:R-:W-:Y:S01]  /*17e0*/  ISETP.GE.AND P1, PT, R15, 0x1, PT ;  /* 0x000000010f00780c */ /* 0x001fe20003f26270 */
[----:B-1234-:R-:W-:-:S12]  /*17f0*/  @!P0 BRA `(.L_x_16) ;  /* 0x0000005c00388947 */ /* 0x01efd80003800000 */
.L_x_152:
[----:B------:R-:W-:Y:S01]  /*1800*/  UMOV UR7, URZ ;  /* 0x0000003f00077c82 */ /* 0x000fe20008000000 */
[----:B------:R-:W-:Y:S01]  /*1810*/  UMOV UR8, URZ ;  /* 0x0000003f00087c82 */ /* 0x000fe20008000000 */
[----:B------:R-:W-:Y:S02]  /*1820*/  CS2R R22, SRZ ;  /* 0x0000000000167805 */ /* 0x000fe4000001ff00 */
[----:B------:R-:W-:Y:S02]  /*1830*/  CS2R R56, SRZ ;  /* 0x0000000000387805 */ /* 0x000fe4000001ff00 */
[----:B------:R-:W-:Y:S02]  /*1840*/  CS2R R58, SRZ ;  /* 0x00000000003a7805 */ /* 0x000fe4000001ff00 */
[----:B------:R-:W-:Y:S02]  /*1850*/  CS2R R60, SRZ ;  /* 0x00000000003c7805 */ /* 0x000fe4000001ff00 */
[----:B------:R-:W-:-:S02]  /*1860*/  CS2R R62, SRZ ;  /* 0x00000000003e7805 */ /* 0x000fc4000001ff00 */
[----:B------:R-:W-:Y:S02]  /*1870*/  CS2R R64, SRZ ;  /* 0x0000000000407805 */ /* 0x000fe4000001ff00 */
        /* <DEDUP_REMOVED lines=9> */
[----:B------:R-:W-:Y:S01]  /*1910*/  CS2R R84, SRZ ;  /* 0x0000000000547805 */ /* 0x000fe2000001ff00 */
[----:B------:R-:W-:Y:S01]  /*1920*/  IMAD.U32 R17, RZ, RZ, UR4 ;  /* 0x00000004ff117e24 */ /* 0x000fe2000f8e00ff */
        /* <DEDUP_REMOVED lines=15> */
[----:B------:R-:W-:Y:S01]  /*1a20*/  CS2R R54, SRZ ;  /* 0x0000000000367805 */ /* 0x000fe2000001ff00 */
[----:B------:R-:W-:Y:S06]  /*1a30*/  @!P1 BRA `(.L_x_17) ;  /* 0x0000000400589947 */ /* 0x000fec0003800000 */
[----:B------:R-:W-:-:S13]  /*1a40*/  ISETP.NE.AND P1, PT, R86, 0x3, PT ;  /* 0x000000035600780c */ /* 0x000fda0003f25270 */
[----:B------:R-:W-:Y:S05]  /*1a50*/  @!P1 BRA `(.L_x_18) ;  /* 0x0000000000049947 */ /* 0x000fea0003800000 */
[----:B------:R-:W-:Y:S01]  /*1a60*/  BPT.TRAP 0x1 ;  /* 0x000000040000795c */ /* 0x000fe20000300000 */
.L_x_18:
[----:B------:R-:W-:Y:S01]  /*1a70*/  ULEA UR6, UR5, UR12, 0x3 ;  /* 0x0000000c05067291 */ /* 0x000fe2000f8e183f */
[----:B0-----:R-:W-:-:S05]  /*1a80*/  IMAD.U32 R14, RZ, RZ, UR4 ;  /* 0x00000004ff0e7e24 */ /* 0x001fca000f8e00ff */
[----:B------:R-:W-:-:S04]  /*1a90*/  SHF.L.U32 R14, R14, 0x1f, RZ ;  /* 0x0000001f0e0e7819 */ /* 0x000fc800000006ff */
[----:B------:R0:W1:Y:S01]  /*1aa0*/  SYNCS.PHASECHK.TRANS64.TRYWAIT P0, [UR6], R14 ;  /* 0x0000000eff0075a7 */ /* 0x0000620008000146 */
[----:B------:R-:W-:Y:S05]  /*1ab0*/  @!P1 BRA `(.L_x_19) ;  /* 0x0000000000049947 */ /* 0x000fea0003800000 */
[----:B------:R-:W-:Y:S01]  /*1ac0*/  BPT.TRAP 0x1 ;  /* 0x000000040000795c */ /* 0x000fe20000300000 */
.L_x_19:
[----:B-1----:R-:W-:Y:S05]  /*1ad0*/  @P0 BRA `(.L_x_20) ;  /* 0x0000000000080947 */ /* 0x002fea0003800000 */
[----:B------:R-:W1:Y:S02]  /*1ae0*/  SYNCS.PHASECHK.TRANS64.TRYWAIT P0, [UR6], R14 ;  /* 0x0000000eff0075a7 */ /* 0x000e640008000146 */
[----:B-1----:R-:W-:Y:S05]  /*1af0*/  @!P0 BRA `(.L_x_21) ;  /* 0x0000005800908947 */ /* 0x002fea0003800000 */
.L_x_20:
[----:B------:R-:W-:Y:S01]  /*1b00*/  ULEA UR8, UR5, UR18, 0x8 ;  /* 0x0000001205087291 */ /* 0x000fe2000f8e403f */
[----:B------:R-:W-:Y:S01]  /*1b10*/  WARPGROUP.ARRIVE ;  /* 0x00000000000079c5 */ /* 0x000fe20000000000 */
[----:B------:R-:W-:Y:S01]  /*1b20*/  ULEA UR10, UR5, UR17, 0x8 ;  /* 0x00000011050a7291 */ /* 0x000fe2000f8e403f */
[----:B------:R-:W-:Y:S01]  /*1b30*/  CS2R R22, SRZ ;  /* 0x0000000000167805 */ /* 0x000fe2000001ff00 */
[----:B------:R-:W-:Y:S01]  /*1b40*/  UMOV UR9, 0x80000020 ;  /* 0x8000002000097882 */ /* 0x000fe20000000000 */
[----:B------:R-:W-:Y:S01]  /*1b50*/  UMOV UR11, 0x80000020 ;  /* 0x80000020000b7882 */ /* 0x000fe20000000000 */
[----:B------:R-:W-:Y:S01]  /*1b60*/  ULDC UR7, c[0x0][0x50c] ;  /* 0x0001430000077ab9 */ /* 0x000fe20000000800 */
[----:B------:R-:W-:Y:S01]  /*1b70*/  UMOV UR6, 0x2 ;  /* 0x0000000200067882 */ /* 0x000fe20000000000 */
[----:B------:R-:W-:Y:S01]  /*1b80*/  UISETP.NE.AND UP0, UPT, UR7, 0x2, UPT ;  /* 0x000000020700788c */ /* 0x000fe2000bf05270 */
[----:B------:R-:W-:Y:S02]  /*1b90*/  CS2R R56, SRZ ;  /* 0x0000000000387805 */ /* 0x000fe4000001ff00 */
[----:B------:R-:W-:Y:S01]  /*1ba0*/  CS2R R58, SRZ ;  /* 0x00000000003a7805 */ /* 0x000fe2000001ff00 */
[----:B------:R-:W-:Y:S01]  /*1bb0*/  QGMMA.64x64x32.F32.E4M3.E4M3 R24, gdesc[UR8], RZ, !UPT ;  /* 0x00e00000081879f3 */ /* 0x000fe2000c7008ff */
[----:B------:R-:W-:Y:S01]  /*1bc0*/  USEL UR7, URZ, 0x1, UP0 ;  /* 0x000000013f077887 */ /* 0x000fe20008000000 */
[----:B------:R-:W-:Y:S01]  /*1bd0*/  CS2R R60, SRZ ;  /* 0x00000000003c7805 */ /* 0x000fe2000001ff00 */
[----:B------:R-:W-:Y:S01]  /*1be0*/  UIADD3 UR8, UR8, 0x2, URZ ;  /* 0x0000000208087890 */ /* 0x000fe2000fffe03f */
[----:B------:R-:W-:Y:S01]  /*1bf0*/  CS2R R62, SRZ ;  /* 0x00000000003e7805 */ /* 0x000fe2000001ff00 */
[----:B------:R-:W-:Y:S01]  /*1c00*/  UIADD3 UR10, UR10, 0x2, URZ ;  /* 0x000000020a0a7890 */ /* 0x000fe2000fffe03f */
[----:B------:R-:W-:-:S02]  /*1c10*/  CS2R R64, SRZ ;  /* 0x0000000000407805 */ /* 0x000fc4000001ff00 */
[----:B------:R-:W-:Y:S01]  /*1c20*/  ISETP.NE.AND P0, PT, RZ, UR7, PT ;  /* 0x00000007ff007c0c */ /* 0x000fe2000bf05270 */
[----:B------:R-:W-:Y:S01]  /*1c30*/  UMOV UR9, 0x80000020 ;  /* 0x8000002000097882 */ /* 0x000fe20000000000 */
[----:B------:R-:W-:Y:S01]  /*1c40*/  UMOV UR11, 0x80000020 ;  /* 0x80000020000b7882 */ /* 0x000fe20000000000 */
        /* <DEDUP_REMOVED lines=10> */
[----:B------:R-:W-:Y:S01]  /*1cf0*/  QGMMA.64x64x32.F32.E4M3.E4M3 R24, gdesc[UR8], R24, gsb0 ;  /* 0x00e00000081879f3 */ /* 0x000fe20008000818 */
[----:B------:R-:W-:Y:S05]  /*1d00*/  @!P0 BRA `(.L_x_22) ;  /* 0x0000000000888947 */ /* 0x000fea0003800000 */
[----:B------:R-:W-:Y:S02]  /*1d10*/  WARPGROUP.DEPBAR.LE gsb0, 0x0 ;  /* 0x00008000000079c5 */ /* 0x000fe40000010000 */
[----:B------:R-:W-:-:S01]  /*1d20*/  FADD R85, RZ, R24 ;  /* 0x00000018ff557221 */ /* 0x000fc20000000000 */
[----:B------:R-:W-:Y:S01]  /*1d30*/  FADD R84, RZ, R25 ;  /* 0x00000019ff547221 */ /* 0x000fe20000000000 */
        /* <DEDUP_REMOVED lines=30> */
[----:B------:R-:W-:-:S06]  /*1f20*/  UMOV UR6, URZ ;  /* 0x0000003f00067c82 */ /* 0x000fcc0008000000 */
.L_x_22:
[----:B------:R-:W-:-:S04]  /*1f30*/  UIADD3 UR19, UR5, 0x1, URZ ;  /* 0x0000000105137890 */ /* 0x000fc8000fffe03f */
[----:B------:R-:W-:-:S04]  /*1f40*/  UISETP.NE.AND UP0, UPT, UR19, 0x1c, UPT ;  /* 0x0000001c1300788c */ /* 0x000fc8000bf05270 */
[----:B------:R-:W-:Y:S02]  /*1f50*/  USEL UR8, URZ, 0x1, UP0 ;  /* 0x000000013f087887 */ /* 0x000fe40008000000 */
[----:B------:R-:W-:Y:S02]  /*1f60*/  USEL UR19, UR19, URZ, UP0 ;  /* 0x0000003f13137287 */ /* 0x000fe40008000000 */
[----:B------:R-:W-:-:S06]  /*1f70*/  ULOP3.LUT UR8, UR4, UR8, URZ, 0x3c, !UPT ;  /* 0x0000000804087292 */ /* 0x000fcc000f8e3c3f */
[----:B------:R-:W-:Y:S01]  /*1f80*/  IMAD.U32 R17, RZ, RZ, UR8 ;  /* 0x00000008ff117e24 */ /* 0x000fe2000f8e00ff */
[----:B------:R-:W-:-:S06]  /*1f90*/  UMOV UR8, 0x1 ;  /* 0x0000000100087882 */ /* 0x000fcc0000000000 */
.L_x_17:
[----:B------:R-:W-:-:S06]  /*1fa0*/  UISETP.GE.AND UP0, UPT, UR14, 0x1, UPT ;  /* 0x000000010e00788c */ /* 0x000fcc000bf06270 */
[----:B------:R-:W-:-:S13]  /*1fb0*/  PLOP3.LUT P0, PT, PT, PT, UP0, 0x80, 0x0 ;  /* 0x000000000000781c */ /* 0x000fda0003f0f008 */
[----:B------:R-:W-:Y:S05]  /*1fc0*/  @!P0 BRA `(.L_x_23) ;  /* 0x0000000400648947 */ /* 0x000fea0003800000 */
[----:B01----:R-:W-:Y:S01]  /*1fd0*/  IMAD.U32 R14, RZ, RZ, UR14 ;  /* 0x0000000eff0e7e24 */ /* 0x003fe2000f8e00ff */
[----:B------:R-:W-:Y:S01]  /*1fe0*/  UMOV UR22, UR5 ;  /* 0x0000000500167c82 */ /* 0x000fe20008000000 */
[----:B------:R-:W-:-:S05]  /*1ff0*/  ULDC UR26, c[0x0][0x50c] ;  /* 0x00014300001a7ab9 */ /* 0x000fca0000000800 */
.L_x_31:
[----:B------:R-:W-:-:S13]  /*2000*/  ISETP.NE.AND P1, PT, R86, 0x3, PT ;  /* 0x000000035600780c */ /* 0x000fda0003f25270 */
[----:B01----:R-:W-:Y:S05]  /*2010*/  @!P1 BRA `(.L_x_24) ;  /* 0x0000000000049947 */ /* 0x003fea0003800000 */
[----:B------:R-:W-:Y:S01]  /*2020*/  BPT.TRAP 0x1 ;  /* 0x000000040000795c */ /* 0x000fe20000300000 */
.L_x_24:
[----:B------:R-:W-:Y:S01]  /*2030*/  ULEA UR9, UR19, UR12, 0x3 ;  /* 0x0000000c13097291 */ /* 0x000fe2000f8e183f */
[----:B------:R-:W-:-:S08]  /*2040*/  SHF.L.U32 R15, R17, 0x1f, RZ ;  /* 0x0000001f110f7819 */ /* 0x000fd000000006ff */
[----:B------:R0:W1:Y:S01]  /*2050*/  SYNCS.PHASECHK.TRANS64.TRYWAIT P0, [UR9], R15 ;  /* 0x0000000fff0075a7 */ /* 0x0000620008000149 */
[----:B------:R-:W-:Y:S05]  /*2060*/  @!P1 BRA `(.L_x_25) ;  /* 0x0000000000049947 */ /* 0x000fea0003800000 */
[----:B------:R-:W-:Y:S01]  /*2070*/  BPT.TRAP 0x1 ;  /* 0x000000040000795c */ /* 0x000fe20000300000 */
.L_x_25:
[----:B-1----:R-:W-:Y:S05]  /*2080*/  @P0 BRA `(.L_x_26) ;  /* 0x0000000000080947 */ /* 0x002fea0003800000 */
[----:B------:R-:W1:Y:S02]  /*2090*/  SYNCS.PHASECHK.TRANS64.TRYWAIT P0, [UR9], R15 ;  /* 0x0000000fff0075a7 */ /* 0x000e640008000149 */
[----:B-1----:R-:W-:Y:S05]  /*20a0*/  @!P0 BRA `(.L_x_27) ;  /* 0x00000054003c8947 */ /* 0x002fea0003800000 */
.L_x_26:
[----:B------:R-:W-:Y:S01]  /*20b0*/  UISETP.NE.AND UP0, UPT, UR7, URZ, UPT ;  /* 0x0000003f0700728c */ /* 0x000fe2000bf05270 */
[----:B------:R-:W-:Y:S01]  /*20c0*/  WARPGROUP.ARRIVE ;  /* 0x00000000000079c5 */ /* 0x000fe20000000000 */
[----:B------:R-:W-:Y:S02]  /*20d0*/  ULEA UR10, UR19, UR17, 0x8 ;  /* 0x00000011130a7291 */ /* 0x000fe4000f8e403f */
[----:B------:R-:W-:Y:S01]  /*20e0*/  USEL UR8, UR8, URZ, !UP0 ;  /* 0x0000003f08087287 */ /* 0x000fe2000c000000 */
[----:B------:R-:W-:Y:S01]  /*20f0*/  UMOV UR9, 0x80000020 ;  /* 0x8000002000097882 */ /* 0x000fe20000000000 */
[----:B------:R-:W-:Y:S02]  /*2100*/  UMOV UR11, 0x80000020 ;  /* 0x80000020000b7882 */ /* 0x000fe40000000000 */
[----:B------:R-:W-:Y:S02]  /*2110*/  UISETP.NE.U32.AND UP0, UPT, UR8, URZ, UPT ;  /* 0x0000003f0800728c */ /* 0x000fe4000bf05070 */
[----:B------:R-:W-:-:S02]  /*2120*/  ULEA UR8, UR19, UR18, 0x8 ;  /* 0x0000001213087291 */ /* 0x000fc4000f8e403f */
[----:B------:R-:W-:-:S07]  /*2130*/  UIADD3 UR6, UR6, 0x2, URZ ;  /* 0x0000000206067890 */ /* 0x000fce000fffe03f */
[----:B------:R-:W-:Y:S01]  /*2140*/  QGMMA.64x64x32.F32.E4M3.E4M3 R24, gdesc[UR8], R24, UP0 ;  /* 0x00e00000081879f3 */ /* 0x000fe2000bf00818 */
[----:B------:R-:W-:Y:S02]  /*2150*/  UIADD3 UR8, UR8, 0x2, URZ ;  /* 0x0000000208087890 */ /* 0x000fe4000fffe03f */
[----:B------:R-:W-:Y:S01]  /*2160*/  UIADD3 UR10, UR10, 0x2, URZ ;  /* 0x000000020a0a7890 */ /* 0x000fe2000fffe03f */
[----:B------:R-:W-:Y:S01]  /*2170*/  UMOV UR9, 0x80000020 ;  /* 0x8000002000097882 */ /* 0x000fe20000000000 */
[----:B------:R-:W-:Y:S01]  /*2180*/  UMOV UR11, 0x80000020 ;  /* 0x80000020000b7882 */ /* 0x000fe20000000000 */
[----:B------:R-:W-:-:S04]  /*2190*/  UISETP.NE.AND UP0, UPT, UR6, UR26, UPT ;  /* 0x0000001a0600728c */ /* 0x000fc8000bf05270 */
[----:B------:R-:W-:-:S06]  /*21a0*/  USEL UR7, URZ, 0x1, UP0 ;  /* 0x000000013f077887 */ /* 0x000fcc0008000000 */
[----:B------:R-:W-:Y:S01]  /*21b0*/  ISETP.NE.AND P0, PT, RZ, UR7, PT ;  /* 0x00000007ff007c0c */ /* 0x000fe2000bf05270 */
[----:B------:R-:W-:Y:S03]  /*21c0*/  QGMMA.64x64x32.F32.E4M3.E4M3 R24, gdesc[UR8], R24, gsb0 ;  /* 0x00e00000081879f3 */ /* 0x000fe60008000818 */
[----:B------:R-:W-:-:S09]  /*21d0*/  WARPGROUP.DEPBAR.LE gsb0, 0x1 ;  /* 0x00008000000079c5 */ /* 0x000fd20000010100 */
[----:B------:R-:W-:Y:S05]  /*21e0*/  @!P0 BRA `(.L_x_28) ;  /* 0x0000000000888947 */ /* 0x000fea0003800000 */
[----:B------:R-:W-:Y:S02]  /*21f0*/  WARPGROUP.DEPBAR.LE gsb0, 0x0 ;  /* 0x00008000000079c5 */ /* 0x000fe40000010000 */
[----:B------:R-:W-:-:S01]  /*2200*/  FADD R85, R24, R85 ;  /* 0x0000005518557221 */ /* 0x000fc20000000000 */
[----:B------:R-:W-:Y:S01]  /*2210*/  FADD R84, R25, R84 ;  /* 0x0000005419547221 */ /* 0x000fe20000000000 */
        /* <DEDUP_REMOVED lines=30> */
[----:B------:R-:W-:-:S06]  /*2400*/  UMOV UR6, URZ ;  /* 0x0000003f00067c82 */ /* 0x000fcc0008000000 */
.L_x_28:
[----:B------:R-:W-:Y:S05]  /*2410*/  @!P1 BRA `(.L_x_29) ;  /* 0x0000000000049947 */ /* 0x000fea0003800000 */
[----:B------:R-:W-:Y:S01]  /*2420*/  BPT.TRAP 0x1 ;  /* 0x000000040000795c */ /* 0x000fe20000300000 */
.L_x_29:
[----:B------:R-:W-:Y:S01]  /*2430*/  ULEA UR8, UR22, UR12, 0x3 ;  /* 0x0000000c16087291 */ /* 0x000fe2000f8e183f */
[----:B------:R-:W-:-:S03]  /*2440*/  ISETP.GT.U32.AND P0, PT, R7, 0x1, PT ;  /* 0x000000010700780c */ /* 0x000fc60003f04070 */
[----:B------:R-:W-:-:S04]  /*2450*/  UIADD3 UR8, UR8, 0xe0, URZ ;  /* 0x000000e008087890 */ /* 0x000fc8000fffe03f */
[----:B------:R-:W-:-:S09]  /*2460*/  UPRMT UR8, URZ, 0x654, UR8 ;  /* 0x000006543f087896 */ /* 0x000fd20008000008 */
[----:B------:R-:W-:Y:S01]  /*2470*/  SYNCS.ARRIVE.TRANS64.RED.A1T0 RZ, [UR8], RZ ;  /* 0x000000ffffff79a7 */ /* 0x000fe20008100408 */
[----:B------:R-:W-:Y:S05]  /*2480*/  @P0 BRA `(.L_x_30) ;  /* 0x0000000000040947 */ /* 0x000fea0003800000 */
[----:B------:R-:W-:Y:S01]  /*2490*/  BPT.TRAP 0x1 ;  /* 0x000000040000795c */ /* 0x000fe20000300000 */
.L_x_30:
[----:B------:R-:W-:Y:S01]  /*24a0*/  UIADD3 UR19, UR19, 0x1, URZ ;  /* 0x0000000113137890 */ /* 0x000fe2000fffe03f */
[C---:B------:R-:W-:Y:S01]  /*24b0*/  ISETP.GT.AND P0, PT, R14.reuse, 0x1, PT ;  /* 0x000000010e00780c */ /* 0x040fe20003f04270 */
[----:B------:R-:W-:Y:S01]  /*24c0*/  UIADD3 UR22, UR22, 0x1, URZ ;  /* 0x0000000116167890 */ /* 0x000fe2000fffe03f */
[----:B------:R-:W-:Y:S01]  /*24d0*/  VIADD R14, R14, 0xffffffff ;  /* 0xffffffff0e0e7836 */ /* 0x000fe20000000000 */
[----:B------:R-:W-:Y:S02]  /*24e0*/  UISETP.NE.AND UP0, UPT, UR19, 0x1c, UPT ;  /* 0x0000001c1300788c */ /* 0x000fe4000bf05270 */
[----:B------:R-:W-:Y:S02]  /*24f0*/  UISETP.NE.AND UP1, UPT, UR22, 0x1c, UPT ;  /* 0x0000001c1600788c */ /* 0x000fe4000bf25270 */
[----:B------:R-:W-:Y:S02]  /*2500*/  USEL UR8, URZ, 0x1, UP0 ;  /* 0x000000013f087887 */ /* 0x000fe40008000000 */
[----:B------:R-:W-:-:S02]  /*2510*/  USEL UR19, UR19, URZ, UP0 ;  /* 0x0000003f13137287 */ /* 0x000fc40008000000 */
[----:B------:R-:W-:Y:S02]  /*2520*/  USEL UR22, UR22, URZ, UP1 ;  /* 0x0000003f16167287 */ /* 0x000fe40008800000 */
[----:B------:R-:W-:Y:S01]  /*2530*/  LOP3.LUT R17, R17, UR8, RZ, 0x3c, !PT ;  /* 0x0000000811117c12 */ /* 0x000fe2000f8e3cff */
[----:B------:R-:W-:Y:S01]  /*2540*/  UMOV UR8, 0x1 ;  /* 0x0000000100087882 */ /* 0x000fe20000000000 */
[----:B------:R-:W-:Y:S08]  /*2550*/  @P0 BRA `(.L_x_31) ;  /* 0xfffffff800a80947 */ /* 0x000ff0000383ffff */
.L_x_23:
[----:B------:R-:W-:Y:S01]  /*2560*/  UISETP.NE.AND UP0, UPT, UR6, URZ, UPT ;  /* 0x0000003f0600728c */ /* 0x000fe2000bf05270 */
[----:B01----:R-:W0:Y:S01]  /*2570*/  LDC R14, c[0x0][0x28c] ;  /* 0x0000a300ff0e7b82 */ /* 0x003e220000000800 */
[----:B------:R-:W-:Y:S02]  /*2580*/  IMAD.U32 R15, RZ, RZ, UR25 ;  /* 0x00000019ff0f7e24 */ /* 0x000fe4000f8e00ff */
[----:B------:R-:W-:-:S06]  /*2590*/  USEL UR6, URZ, 0x1, !UP0 ;  /* 0x000000013f067887 */ /* 0x000fcc000c000000 */
[----:B------:R-:W-:-:S13]  /*25a0*/  ISETP.NE.AND P0, PT, RZ, UR6, PT ;  /* 0x00000006ff007c0c */ /* 0x000fda000bf05270 */
[----:B------:R-:W-:Y:S05]  /*25b0*/  @!P0 BRA `(.L_x_32) ;  /* 0x0000000000848947 */ /* 0x000fea0003800000 */
[----:B------:R-:W-:Y:S02]  /*25c0*/  WARPGROUP.DEPBAR.LE gsb0, 0x0 ;  /* 0x00008000000079c5 */ /* 0x000fe40000010000 */
[----:B------:R-:W-:Y:S01]  /*25d0*/  FADD R85, R24, R85 ;  /* 0x0000005518557221 */ /* 0x000fe20000000000 */
        /* <DEDUP_REMOVED lines=30> */
[----:B------:R-:W-:-:S07]  /*27c0*/  FADD R22, R22, R55 ;  /* 0x0000003716167221 */ /* 0x000fce0000000000 */
.L_x_32:
[----:B0-----:R-:W-:Y:S01]  /*27d0*/  ISETP.GE.AND P0, PT, R14, 0x1, PT ;  /* 0x000000010e00780c */ /* 0x001fe20003f06270 */
[----:B------:R0:W-:Y:S01]  /*27e0*/  SYNCS.ARRIVE.TRANS64.A1T0 RZ, [R15+UR24], RZ ;  /* 0x000000ff0fff79a7 */ /* 0x0001e20008100018 */
[----:B------:R-:W-:-:S11]  /*27f0*/  WARPGROUP.DEPBAR.LE gsb0, 0x0 ;  /* 0x00008000000079c5 */ /* 0x000fd60000010000 */
[----:B------:R-:W-:Y:S05]  /*2800*/  @!P0 BRA `(.L_x_33) ;  /* 0x0000000000388947 */ /* 0x000fea0003800000 */
[----:B------:R-:W-:-:S13]  /*2810*/  ISETP.NE.AND P0, PT, R86, 0x3, PT ;  /* 0x000000035600780c */ /* 0x000fda0003f05270 */
[----:B------:R-:W-:Y:S05]  /*2820*/  @!P0 BRA `(.L_x_34) ;  /* 0x0000000000048947 */ /* 0x000fea0003800000 */
[----:B------:R-:W-:Y:S01]  /*2830*/  BPT.TRAP 0x1 ;  /* 0x000000040000795c */ /* 0x000fe20000300000 */
.L_x_34:
[----:B------:R-:W-:Y:S01]  /*2840*/  UIADD3 UR8, UR14, UR5, URZ ;  /* 0x000000050e087290 */ /* 0x000fe2000fffe03f */
[----:B------:R-:W-:-:S03]  /*2850*/  ISETP.GT.U32.AND P0, PT, R7, 0x1, PT ;  /* 0x000000010700780c */ /* 0x000fc60003f04070 */
[----:B------:R-:W-:-:S04]  /*2860*/  USHF.R.U32.HI UR6, URZ, 0x2, UR8 ;  /* 0x000000023f067899 */ /* 0x000fc80008011608 */
[----:B------:R-:W-:-:S04]  /*2870*/  UIMAD.WIDE.U32 UR6, UR6, 0x24924925, URZ ;  /* 0x24924925060678a5 */ /* 0x000fc8000f8e003f */
[----:B------:R-:W-:-:S04]  /*2880*/  UIMAD UR6, UR7, -0x1c, UR8 ;  /* 0xffffffe4070678a4 */ /* 0x000fc8000f8e0208 */
[----:B------:R-:W-:-:S04]  /*2890*/  ULEA UR6, UR6, UR12, 0x3 ;  /* 0x0000000c06067291 */ /* 0x000fc8000f8e183f */
[----:B------:R-:W-:-:S04]  /*28a0*/  UIADD3 UR6, UR6, 0xe0, URZ ;  /* 0x000000e006067890 */ /* 0x000fc8000fffe03f */
[----:B------:R-:W-:-:S09]  /*28b0*/  UPRMT UR6, URZ, 0x654, UR6 ;  /* 0x000006543f067896 */ /* 0x000fd20008000006 */
[----:B------:R-:W-:Y:S01]  /*28c0*/  SYNCS.ARRIVE.TRANS64.RED.A1T0 RZ, [UR6], RZ ;  /* 0x000000ffffff79a7 */ /* 0x000fe20008100406 */
[----:B------:R-:W-:Y:S05]  /*28d0*/  @P0 BRA `(.L_x_33) ;  /* 0x0000000000040947 */ /* 0x000fea0003800000 */
[----:B------:R-:W-:Y:S01]  /*28e0*/  BPT.TRAP 0x1 ;  /* 0x000000040000795c */ /* 0x000fe20000300000 */
.L_x_33:
[----:B------:R-:W-:Y:S01]  /*28f0*/  SHF.L.U32 R14, R87, 0x1f, RZ ;  /* 0x0000001f570e7819 */ /* 0x000fe200000006ff */
[----:B------:R-:W-:Y:S01]  /*2900*/  UIADD3 UR5, UR23, UR5, URZ ;  /* 0x0000000517057290 */ /* 0x000fe2000fffe03f */
[----:B------:R-:W1:Y:S01]  /*2910*/  LDC R29, c[0x0][0x288] ;  /* 0x0000a200ff1d7b82 */ /* 0x000e620000000800 */
[----:B------:R-:W-:Y:S01]  /*2920*/  UISETP.GE.U32.AND UP1, UPT, UR23, 0x1c, UPT ;  /* 0x0000001c1700788c */ /* 0x000fe2000bf26070 */
[----:B------:R-:W-:Y:S01]  /*2930*/  IMAD.SHL.U32 R20, R18, 0x2, RZ ;  /* 0x0000000212147824 */ /* 0x000fe200078e00ff */
[----:B------:R-:W-:Y:S02]  /*2940*/  UISETP.GT.U32.AND UP0, UPT, UR5, 0x1b, UPT ;  /* 0x0000001b0500788c */ /* 0x000fe4000bf04070 */
[----:B------:R-:W-:Y:S02]  /*2950*/  USHF.R.U32.HI UR6, URZ, 0x2, UR5 ;  /* 0x000000023f067899 */ /* 0x000fe40008011605 */
[----:B------:R-:W-:Y:S01]  /*2960*/  UISETP.LT.U32.AND UP0, UPT, UR23, 0x1c, UP0 ;  /* 0x0000001c1700788c */ /* 0x000fe20008701070 */
[----:B------:R-:W2:Y:S01]  /*2970*/  SYNCS.PHASECHK.TRANS64.TRYWAIT P0, [UR15+0x8], R14 ;  /* 0x0000080eff0075a7 */ /* 0x000ea2000800014f */
[----:B------:R-:W-:Y:S01]  /*2980*/  UIMAD.WIDE.U32 UR6, UR6, 0x24924925, URZ ;  /* 0x24924925060678a5 */ /* 0x000fe2000f8e003f */
[----:B------:R-:W-:Y:S01]  /*2990*/  SHF.R.S32.HI R21, RZ, 0x1f, R20 ;  /* 0x0000001fff157819 */ /* 0x000fe20000011414 */
[----:B------:R-:W-:-:S02]  /*29a0*/  USEL UR8, URZ, 0x1, !UP0 ;  /* 0x000000013f087887 */ /* 0x000fc4000c000000 */
[----:B------:R-:W-:Y:S02]  /*29b0*/  UIMAD UR5, UR7, -0x1c, UR5 ;  /* 0xffffffe4070578a4 */ /* 0x000fe4000f8e0205 */
[----:B------:R-:W-:-:S04]  /*29c0*/  ULOP3.LUT UR4, UR4, UR8, URZ, 0x3c, !UPT ;  /* 0x0000000804047292 */ /* 0x000fc8000f8e3c3f */
[----:B------:R-:W-:Y:S01]  /*29d0*/  @UP1 ULOP3.LUT UR4, UR4, 0x1, UR7, 0x78, !UPT ;  /* 0x0000000104041892 */ /* 0x000fe2000f8e7807 */
[----:B-12---:R-:W-:Y:S11]  /*29e0*/  @!P0 BRA `(.L_x_35) ;  /* 0x0000004c00048947 */ /* 0x006ff60003800000 */
.L_x_153:
[----:B------:R-:W-:Y:S01]  /*29f0*/  IMAD.SHL.U32 R31, R4, 0x40, RZ ;  /* 0x00000040041f7824 */ /* 0x000fe200078e00ff */
[----:B------:R-:W-:Y:S01]  /*2a00*/  ULDC UR8, c[0x0][0x284] ;  /* 0x0000a10000087ab9 */ /* 0x000fe20000000800 */
[----:B------:R-:W-:Y:S01]  /*2a10*/  IMAD.SHL.U32 R4, R6, 0x40, RZ ;  /* 0x0000004006047824 */ /* 0x000fe200078e00ff */
[----:B------:R-:W-:Y:S01]  /*2a20*/  SHF.R.S32.HI R30, RZ, 0x1f, R5 ;  /* 0x0000001fff1e7819 */ /* 0x000fe20000011405 */
[----:B------:R-:W-:Y:S01]  /*2a30*/  ULDC.64 UR6, c[0x0][0x5d0] ;  /* 0x0001740000067ab9 */ /* 0x000fe20000000a00 */
[----:B------:R-:W-:Y:S01]  /*2a40*/  SHF.R.S32.HI R28, RZ, 0x1f, R31 ;  /* 0x0000001fff1c7819 */ /* 0x000fe2000001141f */
[----:B0-----:R-:W-:Y:S01]  /*2a50*/  IMAD.WIDE.U32 R14, R5, UR6, R20 ;  /* 0x00000006050e7c25 */ /* 0x001fe2000f8e0014 */
[----:B------:R-:W-:-:S03]  /*2a60*/  ISETP.GE.AND P0, PT, R4, UR8, PT ;  /* 0x0000000804007c0c */ /* 0x000fc6000bf06270 */
[----:B------:R-:W-:Y:S01]  /*2a70*/  IMAD R16, R30, UR6, RZ ;  /* 0x000000061e107c24 */ /* 0x000fe2000f8e02ff */
[C---:B------:R-:W-:Y:S02]  /*2a80*/  ISETP.GE.OR P0, PT, R31.reuse, R29, P0 ;  /* 0x0000001d1f00720c */ /* 0x040fe40000706670 */
[----:B------:R-:W-:Y:S01]  /*2a90*/  IADD3 R14, P1, R31, R14, RZ ;  /* 0x0000000e1f0e7210 */ /* 0x000fe20007f3e0ff */
[----:B------:R-:W-:-:S05]  /*2aa0*/  IMAD R17, R5, UR7, R16 ;  /* 0x0000000705117c24 */ /* 0x000fca000f8e0210 */
[----:B------:R-:W-:-:S05]  /*2ab0*/  IADD3.X R15, R28, R15, R17, P1, !PT ;  /* 0x0000000f1c0f7210 */ /* 0x000fca0000ffe411 */
[----:B------:R-:W-:Y:S05]  /*2ac0*/  @P0 BRA `(.L_x_36) ;  /* 0x0000002400a80947 */ /* 0x000fea0003800000 */
[----:B------:R-:W0:Y:S01]  /*2ad0*/  LDC.64 R24, c[0x0][0x5c8] ;  /* 0x00017200ff187b82 */ /* 0x000e220000000a00 */
[----:B------:R-:W-:Y:S01]  /*2ae0*/  IMAD.WIDE R26, R6, 0x40, R10 ;  /* 0x00000040061a7825 */ /* 0x000fe200078e020a */
[----:B------:R-:W-:Y:S01]  /*2af0*/  ULDC.64 UR6, c[0x0][0x5c0] ;  /* 0x0001700000067ab9 */ /* 0x000fe20000000a00 */
[----:B------:R-:W-:Y:S02]  /*2b00*/  BSSY B0, `(.L_x_36) ;  /* 0x0000266000007945 */ /* 0x000fe40003800000 */
[-C--:B0-----:R-:W-:Y:S02]  /*2b10*/  IMAD R6, R27, R24.reuse, RZ ;  /* 0x000000181b067224 */ /* 0x081fe400078e02ff */
[----:B------:R-:W-:-:S04]  /*2b20*/  IMAD.WIDE.U32 R14, R26, R24, R14 ;  /* 0x000000181a0e7225 */ /* 0x000fc800078e000e */
[----:B------:R-:W-:Y:S01]  /*2b30*/  IMAD R17, R26, R25, R6 ;  /* 0x000000191a117224 */ /* 0x000fe200078e0206 */
[----:B------:R-:W-:Y:S02]  /*2b40*/  LEA R16, P0, R24, R14, 0x3 ;  /* 0x0000000e18107211 */ /* 0x000fe400078018ff */
[----:B------:R-:W-:Y:S01]  /*2b50*/  IADD3 R14, P1, R14, UR6, RZ ;  /* 0x000000060e0e7c10 */ /* 0x000fe2000ff3e0ff */
[----:B------:R-:W-:Y:S01]  /*2b60*/  IMAD.IADD R17, R15, 0x1, R17 ;  /* 0x000000010f117824 */ /* 0x000fe200078e0211 */
[----:B------:R-:W-:-:S04]  /*2b70*/  IADD3 R16, P2, R16, UR6, RZ ;  /* 0x0000000610107c10 */ /* 0x000fc8000ff5e0ff */
[----:B------:R-:W-:Y:S01]  /*2b80*/  LEA.HI.X R6, R24, R17, R25, 0x3, P0 ;  /* 0x0000001118067211 */ /* 0x000fe200000f1c19 */
[----:B------:R-:W-:Y:S01]  /*2b90*/  IMAD R24, R18, -0x2, R29 ;  /* 0xfffffffe12187824 */ /* 0x000fe200078e021d */
[----:B-----5:R-:W-:Y:S02]  /*2ba0*/  FSETP.NEU.AND P0, PT, R13, RZ, PT ;  /* 0x000000ff0d00720b */ /* 0x020fe40003f0d000 */
[----:B------:R-:W-:Y:S01]  /*2bb0*/  IADD3.X R15, R17, UR7, RZ, P1, !PT ;  /* 0x00000007110f7c10 */ /* 0x000fe20008ffe4ff */
[----:B------:R-:W-:Y:S01]  /*2bc0*/  IMAD.IADD R24, R24, 0x1, -R31 ;  /* 0x0000000118187824 */ /* 0x000fe200078e0a1f */
[----:B------:R-:W-:Y:S01]  /*2bd0*/  IADD3.X R17, R6, UR7, RZ, P2, !PT ;  /* 0x0000000706117c10 */ /* 0x000fe200097fe4ff */
[----:B------:R-:W-:-:S08]  /*2be0*/  IMAD.IADD R6, R19, 0x1, -R4 ;  /* 0x0000000113067824 */ /* 0x000fd000078e0a04 */
[----:B------:R-:W-:Y:S05]  /*2bf0*/  @!P0 BRA `(.L_x_37) ;  /* 0x0000001c00188947 */ /* 0x000fea0003800000 */
[----:B------:R-:W-:Y:S01]  /*2c00*/  ULDC.64 UR6, c[0x0][0x5b8] ;  /* 0x00016e0000067ab9 */ /* 0x000fe20000000a00 */
[----:B------:R-:W-:Y:S01]  /*2c10*/  ULDC.64 UR8, c[0x0][0x5a8] ;  /* 0x00016a0000087ab9 */ /* 0x000fe20000000a00 */
[----:B------:R-:W-:Y:S01]  /*2c20*/  IMAD.WIDE.U32 R20, R5, UR6, R20 ;  /* 0x0000000605147c25 */ /* 0x000fe2000f8e0014 */
[----:B------:R-:W-:Y:S03]  /*2c30*/  BSSY B1, `(.L_x_38) ;  /* 0x0000010000017945 */ /* 0x000fe60003800000 */
[----:B------:R-:W-:Y:S01]  /*2c40*/  IMAD R4, R30, UR6, RZ ;  /* 0x000000061e047c24 */ /* 0x000fe2000f8e02ff */
[----:B------:R-:W-:-:S03]  /*2c50*/  IADD3 R20, P0, R31, R20, RZ ;  /* 0x000000141f147210 */ /* 0x000fc60007f1e0ff */
[----:B------:R-:W-:Y:S01]  /*2c60*/  IMAD R5, R5, UR7, R4 ;  /* 0x0000000705057c24 */ /* 0x000fe2000f8e0204 */
[----:B------:R-:W-:Y:S02]  /*2c70*/  ULDC.64 UR6, c[0x0][0x5b0] ;  /* 0x00016c0000067ab9 */ /* 0x000fe40000000a00 */
[----:B------:R-:W-:Y:S02]  /*2c80*/  IMAD R25, R27, UR6, RZ ;  /* 0x000000061b197c24 */ /* 0x000fe4000f8e02ff */
[----:B------:R-:W-:Y:S02]  /*2c90*/  IADD3.X R21, R28, R21, R5, P0, !PT ;  /* 0x000000151c157210 */ /* 0x000fe400007fe405 */
[----:B------:R-:W-:Y:S01]  /*2ca0*/  ISETP.GE.AND P0, PT, R24, 0x1, PT ;  /* 0x000000011800780c */ /* 0x000fe20003f06270 */
[C---:B------:R-:W-:Y:S02]  /*2cb0*/  IMAD R25, R26.reuse, UR7, R25 ;  /* 0x000000071a197c24 */ /* 0x040fe4000f8e0219 */
[----:B------:R-:W-:Y:S01]  /*2cc0*/  IMAD.WIDE.U32 R4, R26, UR6, R20 ;  /* 0x000000061a047c25 */ /* 0x000fe2000f8e0014 */
[----:B------:R-:W-:-:S02]  /*2cd0*/  ISETP.LT.OR P3, PT, R6, 0x1, !P0 ;  /* 0x000000010600780c */ /* 0x000fc40004761670 */
[----:B------:R-:W-:-:S04]  /*2ce0*/  IADD3 R4, P1, R4, UR8, RZ ;  /* 0x0000000804047c10 */ /* 0x000fc8000ff3e0ff */
[--C-:B------:R-:W-:Y:S02]  /*2cf0*/  IADD3.X R5, R5, UR9, R25.reuse, P1, !PT ;  /* 0x0000000905057c10 */ /* 0x100fe40008ffe419 */
[----:B------:R-:W-:-:S05]  /*2d00*/  PRMT R25, RZ, 0x7610, R25 ;  /* 0x00007610ff197816 */ /* 0x000fca0000000019 */
[----:B------:R-:W-:Y:S05]  /*2d10*/  @P3 BRA `(.L_x_39) ;  /* 0x0000000000043947 */ /* 0x000fea0003800000 */
[----:B------:R0:W5:Y:S02]  /*2d20*/  LDG.E.U8 R25, desc[UR20][R4.64] ;  /* 0x0000001404197981 */ /* 0x000164000c1e1100 */
.L_x_39:
[----:B------:R-:W-:Y:S05]  /*2d30*/  BSYNC B1 ;  /* 0x0000000000017941 */ /* 0x000fea0003800000 */
.L_x_38:
[----:B-----5:R-:W-:Y:S01]  /*2d40*/  LOP3.LUT R25, R25, 0xff, RZ, 0xc0, !PT ;  /* 0x000000ff19197812 */ /* 0x020fe200078ec0ff */
[----:B------:R-:W-:Y:S01]  /*2d50*/  BSSY B1, `(.L_x_40) ;  /* 0x000000c000017945 */ /* 0x000fe20003800000 */
[----:B------:R-:W-:Y:S02]  /*2d60*/  ISETP.GE.AND P1, PT, R24, 0x2, PT ;  /* 0x000000021800780c */ /* 0x000fe40003f26270 */
[----:B------:R-:W-:Y:S02]  /*2d70*/  F2FP.F16.E4M3.UNPACK_B R25, R25 ;  /* 0x00000019ff19723e */ /* 0x000fe400020006ff */
[----:B------:R-:W-:-:S03]  /*2d80*/  ISETP.LT.OR P2, PT, R6, 0x1, !P1 ;  /* 0x000000010600780c */ /* 0x000fc60004f41670 */
[----:B------:R-:W-:Y:S01]  /*2d90*/  HADD2.F32 R28, -RZ, R25.H0_H0 ;  /* 0x20000019ff1c7230 */ /* 0x000fe20000004100 */
[----:B------:R-:W-:-:S04]  /*2da0*/  PRMT R25, RZ, 0x7610, R25 ;  /* 0x00007610ff197816 */ /* 0x000fc80000000019 */
[----:B------:R-:W-:-:S04]  /*2db0*/  FMUL R28, R28, R13 ;  /* 0x0000000d1c1c7220 */ /* 0x000fc80000400000 */
[----:B------:R-:W-:-:S05]  /*2dc0*/  FFMA R28, R85, R12, R28 ;  /* 0x0000000c551c7223 */ /* 0x000fca000000001c */
[----:B------:R-:W-:-:S05]  /*2dd0*/  F2FP.SATFINITE.E4M3.F32.PACK_AB_MERGE_C R29, RZ, R28, RZ ;  /* 0x0000001cff1d723e */ /* 0x000fca00048070ff */
[----:B------:R1:W-:Y:S01]  /*2de0*/  @!P3 STG.E.U8 desc[UR20][R14.64], R29 ;  /* 0x0000001d0e00b986 */ /* 0x0003e2000c101114 */
[----:B------:R-:W-:Y:S05]  /*2df0*/  @P2 BRA `(.L_x_41) ;  /* 0x0000000000042947 */ /* 0x000fea0003800000 */
[----:B------:R2:W5:Y:S02]  /*2e00*/  LDG.E.U8 R25, desc[UR20][R4.64+0x1] ;  /* 0x0000011404197981 */ /* 0x000564000c1e1100 */
.L_x_41:
[----:B------:R-:W-:Y:S05]  /*2e10*/  BSYNC B1 ;  /* 0x0000000000017941 */ /* 0x000fea0003800000 */
.L_x_40:
[----:B-----5:R-:W-:Y:S01]  /*2e20*/  LOP3.LUT R25, R25, 0xff, RZ, 0xc0, !PT ;  /* 0x000000ff19197812 */ /* 0x020fe200078ec0ff */
[----:B------:R-:W-:Y:S01]  /*2e30*/  BSSY B1, `(.L_x_42) ;  /* 0x0000012000017945 */ /* 0x000fe20003800000 */
[----:B-1----:R-:W-:Y:S02]  /*2e40*/  IADD3 R29, P3, R26, 0x8, RZ ;  /* 0x000000081a1d7810 */ /* 0x002fe40007f7e0ff */
[----:B------:R-:W-:Y:S02]  /*2e50*/  F2FP.F16.E4M3.UNPACK_B R25, R25 ;  /* 0x00000019ff19723e */ /* 0x000fe400020006ff */
[----:B------:R-:W-:Y:S01]  /*2e60*/  ISETP.LT.OR P0, PT, R6, 0x9, !P0 ;  /* 0x000000090600780c */ /* 0x000fe20004701670 */
[----:B------:R-:W-:Y:S02]  /*2e70*/  IMAD.X R27, RZ, RZ, R27, P3 ;  /* 0x000000ffff1b7224 */ /* 0x000fe400018e061b */
[----:B------:R-:W-:Y:S02]  /*2e80*/  HADD2.F32 R26, -RZ, R25.H0_H0 ;  /* 0x20000019ff1a7230 */ /* 0x000fe40000004100 */
[----:B------:R-:W-:-:S04]  /*2e90*/  IMAD.WIDE.U32 R20, R29, UR6, R20 ;  /* 0x000000061d147c25 */ /* 0x000fc8000f8e0014 */
[----:B------:R-:W-:Y:S01]  /*2ea0*/  FMUL R25, R26, R13 ;  /* 0x0000000d1a197220 */ /* 0x000fe20000400000 */
[----:B------:R-:W-:Y:S01]  /*2eb0*/  IMAD R26, R27, UR6, RZ ;  /* 0x000000061b1a7c24 */ /* 0x000fe2000f8e02ff */
[----:B------:R-:W-:Y:S02]  /*2ec0*/  IADD3 R20, P3, R20, UR8, RZ ;  /* 0x0000000814147c10 */ /* 0x000fe4000ff7e0ff */
[----:B------:R-:W-:Y:S01]  /*2ed0*/  FFMA R25, R84, R12, R25 ;  /* 0x0000000c54197223 */ /* 0x000fe20000000019 */
[----:B------:R-:W-:-:S04]  /*2ee0*/  IMAD R29, R29, UR7, R26 ;  /* 0x000000071d1d7c24 */ /* 0x000fc8000f8e021a */
[----:B------:R-:W-:Y:S02]  /*2ef0*/  F2FP.SATFINITE.E4M3.F32.PACK_AB_MERGE_C R27, RZ, R25, RZ ;  /* 0x00000019ff1b723e */ /* 0x000fe400048070ff */
[----:B------:R-:W-:Y:S02]  /*2f00*/  IADD3.X R21, R21, UR9, R29, P3, !PT ;  /* 0x0000000915157c10 */ /* 0x000fe40009ffe41d */
[----:B------:R-:W-:Y:S01]  /*2f10*/  PRMT R25, RZ, 0x7610, R25 ;  /* 0x00007610ff197816 */ /* 0x000fe20000000019 */
[----:B------:R1:W-:Y:S01]  /*2f20*/  @!P2 STG.E.U8 desc[UR20][R14.64+0x1], R27 ;  /* 0x0000011b0e00a986 */ /* 0x0003e2000c101114 */
[----:B------:R-:W-:Y:S05]  /*2f30*/  @P0 BRA `(.L_x_43) ;  /* 0x0000000000040947 */ /* 0x000fea0003800000 */
[----:B------:R3:W5:Y:S02]  /*2f40*/  LDG.E.U8 R25, desc[UR20][R20.64] ;  /* 0x0000001414197981 */ /* 0x000764000c1e1100 */
.L_x_43:
[----:B------:R-:W-:Y:S05]  /*2f50*/  BSYNC B1 ;  /* 0x0000000000017941 */ /* 0x000fea0003800000 */
.L_x_42:
[----:B-----5:R-:W-:Y:S01]  /*2f60*/  LOP3.LUT R25, R25, 0xff, RZ, 0xc0, !PT ;  /* 0x000000ff19197812 */ /* 0x020fe200078ec0ff */
[----:B------:R-:W-:Y:S01]  /*2f70*/  BSSY B1, `(.L_x_44) ;  /* 0x000000b000017945 */ /* 0x000fe20003800000 */
[----:B------:R-:W-:Y:S02]  /*2f80*/  ISETP.LT.OR P1, PT, R6, 0x9, !P1 ;  /* 0x000000090600780c */ /* 0x000fe40004f21670 */
[----:B------:R-:W-:-:S05]  /*2f90*/  F2FP.F16.E4M3.UNPACK_B R25, R25 ;  /* 0x00000019ff19723e */ /* 0x000fca00020006ff */
[----:B------:R-:W-:Y:S01]  /*2fa0*/  HADD2.F32 R26, -RZ, R25.H0_H0 ;  /* 0x20000019ff1a7230 */ /* 0x000fe20000004100 */
[----:B------:R-:W-:-:S04]  /*2fb0*/  PRMT R25, RZ, 0x7610, R25 ;  /* 0x00007610ff197816 */ /* 0x000fc80000000019 */
[----:B------:R-:W-:-:S04]  /*2fc0*/  FMUL R26, R26, R13 ;  /* 0x0000000d1a1a7220 */ /* 0x000fc80000400000 */
[----:B------:R-:W-:-:S05]  /*2fd0*/  FFMA R26, R83, R12, R26 ;  /* 0x0000000c531a7223 */ /* 0x000fca000000001a */
[----:B-1----:R-:W-:-:S05]  /*2fe0*/  F2FP.SATFINITE.E4M3.F32.PACK_AB_MERGE_C R27, RZ, R26, RZ ;  /* 0x0000001aff1b723e */ /* 0x002fca00048070ff */
[----:B------:R1:W-:Y:S01]  /*2ff0*/  @!P0 STG.E.U8 desc[UR20][R16.64], R27 ;  /* 0x0000001b10008986 */ /* 0x0003e2000c101114 */
[----:B------:R-:W-:Y:S05]  /*3000*/  @P1 BRA `(.L_x_45) ;  /* 0x0000000000041947 */ /* 0x000fea0003800000 */
[----:B------:R4:W5:Y:S02]  /*3010*/  LDG.E.U8 R25, desc[UR20][R20.64+0x1] ;  /* 0x0000011414197981 */ /* 0x000964000c1e1100 */
.L_x_45:
[----:B------:R-:W-:Y:S05]  /*3020*/  BSYNC B1 ;  /* 0x0000000000017941 */ /* 0x000fea0003800000 */
.L_x_44:
[----:B-----5:R-:W-:Y:S01]  /*3030*/  LOP3.LUT R25, R25, 0xff, RZ, 0xc0, !PT ;  /* 0x000000ff19197812 */ /* 0x020fe200078ec0ff */
[----:B------:R-:W-:Y:S01]  /*3040*/  BSSY B1, `(.L_x_46) ;  /* 0x000000c000017945 */ /* 0x000fe20003800000 */
[----:B------:R-:W-:Y:S02]  /*3050*/  ISETP.GE.AND P0, PT, R24, 0x9, PT ;  /* 0x000000091800780c */ /* 0x000fe40003f06270 */
[----:B------:R-:W-:Y:S02]  /*3060*/  F2FP.F16.E4M3.UNPACK_B R25, R25 ;  /* 0x00000019ff19723e */ /* 0x000fe400020006ff */
[----:B------:R-:W-:-:S03]  /*3070*/  ISETP.LT.OR P2, PT, R6, 0x1, !P0 ;  /* 0x000000010600780c */ /* 0x000fc60004741670 */
[----:B------:R-:W-:-:S05]  /*3080*/  HADD2.F32 R26, -RZ, R25.H0_H0 ;  /* 0x20000019ff1a7230 */ /* 0x000fca0000004100 */
[----:B------:R-:W-:-:S04]  /*3090*/  FMUL R25, R26, R13 ;  /* 0x0000000d1a197220 */ /* 0x000fc80000400000 */
[----:B------:R-:W-:-:S05]  /*30a0*/  FFMA R25, R82, R12, R25 ;  /* 0x0000000c52197223 */ /* 0x000fca0000000019 */
[----:B-1----:R-:W-:Y:S02]  /*30b0*/  F2FP.SATFINITE.E4M3.F32.PACK_AB_MERGE_C R27, RZ, R25, RZ ;  /* 0x00000019ff1b723e */ /* 0x002fe400048070ff */
[----:B------:R-:W-:-:S03]  /*30c0*/  PRMT R25, RZ, 0x7610, R25 ;  /* 0x00007610ff197816 */ /* 0x000fc60000000019 */
[----:B------:R1:W-:Y:S01]  /*30d0*/  @!P1 STG.E.U8 desc[UR20][R16.64+0x1], R27 ;  /* 0x0000011b10009986 */ /* 0x0003e2000c101114 */
[----:B------:R-:W-:Y:S05]  /*30e0*/  @P2 BRA `(.L_x_47) ;  /* 0x0000000000042947 */ /* 0x000fea0003800000 */
[----:B------:R0:W5:Y:S02]  /*30f0*/  LDG.E.U8 R25, desc[UR20][R4.64+0x8] ;  /* 0x0000081404197981 */ /* 0x000164000c1e1100 */
.L_x_47:
[----:B------:R-:W-:Y:S05]  /*3100*/  BSYNC B1 ;  /* 0x0000000000017941 */ /* 0x000fea0003800000 */
.L_x_46:
        /* <DEDUP_REMOVED lines=13> */
.L_x_49:
[----:B------:R-:W-:Y:S05]  /*31e0*/  BSYNC B1 ;  /* 0x0000000000017941 */ /* 0x000fea0003800000 */
.L_x_48:
[----:B-----5:R-:W-:Y:S01]  /*31f0*/  LOP3.LUT R25, R25, 0xff, RZ, 0xc0, !PT ;  /* 0x000000ff19197812 */ /* 0x020fe200078ec0ff */
[----:B------:R-:W-:Y:S01]  /*3200*/  BSSY B1, `(.L_x_50) ;  /* 0x000000b000017945 */ /* 0x000fe20003800000 */
[----:B------:R-:W-:Y:S02]  /*3210*/  ISETP.LT.OR P0, PT, R6, 0x9, !P0 ;  /* 0x000000090600780c */ /* 0x000fe40004701670 */
[----:B------:R-:W-:-:S05]  /*3220*/  F2FP.F16.E4M3.UNPACK_B R25, R25 ;  /* 0x00000019ff19723e */ /* 0x000fca00020006ff */
        /* <DEDUP_REMOVED lines=8> */
.L_x_51:
[----:B------:R-:W-:Y:S05]  /*32b0*/  BSYNC B1 ;  /* 0x0000000000017941 */ /* 0x000fea0003800000 */
.L_x_50:
        /* <DEDUP_REMOVED lines=12> */
.L_x_53:
[----:B------:R-:W-:Y:S05]  /*3380*/  BSYNC B1 ;  /* 0x0000000000017941 */ /* 0x000fea0003800000 */
.L_x_52:
        /* <DEDUP_REMOVED lines=13> */
.L_x_55:
[----:B------:R-:W-:Y:S05]  /*3460*/  BSYNC B1 ;  /* 0x0000000000017941 */ /* 0x000fea0003800000 */
.L_x_54:
        /* <DEDUP_REMOVED lines=13> */
.L_x_57:
[----:B------:R-:W-:Y:S05]  /*3540*/  BSYNC B1 ;  /* 0x0000000000017941 */ /* 0x000fea0003800000 */
.L_x_56:
        /* <DEDUP_REMOVED lines=12> */
.L_x_59:
[----:B------:R-:W-:Y:S05]  /*3610*/  BSYNC B1 ;  /* 0x0000000000017941 */ /* 0x000fea0003800000 */
.L_x_58:
        /* <DEDUP_REMOVED lines=12> */
.L_x_61:
[----:B------:R-:W-:Y:S05]  /*36e0*/  BSYNC B1 ;  /* 0x0000000000017941 */ /* 0x000fea0003800000 */
.L_x_60:
        /* <DEDUP_REMOVED lines=13> */
.L_x_63:
[----:B------:R-:W-:Y:S05]  /*37c0*/  BSYNC B1 ;  /* 0x0000000000017941 */ /* 0x000fea0003800000 */
.L_x_62:
        /* <DEDUP_REMOVED lines=13> */
.L_x_65:
[----:B------:R-:W-:Y:S05]  /*38a0*/  BSYNC B1 ;  /* 0x0000000000017941 */ /* 0x000fea0003800000 */
.L_x_64:
        /* <DEDUP_REMOVED lines=12> */
.L_x_67:
[----:B------:R-:W-:Y:S05]  /*3970*/  BSYNC B1 ;  /* 0x0000000000017941 */ /* 0x000fea0003800000 */
.L_x_66:
        /* <DEDUP_REMOVED lines=12> */
.L_x_69:
[----:B------:R-:W-:Y:S05]  /*3a40*/  BSYNC B1 ;  /* 0x0000000000017941 */ /* 0x000fea0003800000 */
.L_x_68:
        /* <DEDUP_REMOVED lines=13> */
.L_x_71:
[----:B------:R-:W-:Y:S05]  /*3b20*/  BSYNC B1 ;  /* 0x0000000000017941 */ /* 0x000fea0003800000 */
.L_x_70:
        /* <DEDUP_REMOVED lines=13> */
.L_x_73:
[----:B------:R-:W-:Y:S05]  /*3c00*/  BSYNC B1 ;  /* 0x0000000000017941 */ /* 0x000fea0003800000 */
.L_x_72:
        /* <DEDUP_REMOVED lines=12> */
.L_x_75:
[----:B------:R-:W-:Y:S05]  /*3cd0*/  BSYNC B1 ;  /* 0x0000000000017941 */ /* 0x000fea0003800000 */
.L_x_74:
        /* <DEDUP_REMOVED lines=12> */
.L_x_77:
[----:B------:R-:W-:Y:S05]  /*3da0*/  BSYNC B1 ;  /* 0x0000000000017941 */ /* 0x000fea0003800000 */
.L_x_76:
        /* <DEDUP_REMOVED lines=13> */
.L_x_79:
[----:B------:R-:W-:Y:S05]  /*3e80*/  BSYNC B1 ;  /* 0x0000000000017941 */ /* 0x000fea0003800000 */
.L_x_78:
        /* <DEDUP_REMOVED lines=13> */
.L_x_81:
[----:B------:R-:W-:Y:S05]  /*3f60*/  BSYNC B1 ;  /* 0x0000000000017941 */ /* 0x000fea0003800000 */
.L_x_80:
        /* <DEDUP_REMOVED lines=12> */
.L_x_83:
[----:B------:R-:W-:Y:S05]  /*4030*/  BSYNC B1 ;  /* 0x0000000000017941 */ /* 0x000fea0003800000 */
.L_x_82:
        /* <DEDUP_REMOVED lines=12> */
.L_x_85:
[----:B------:R-:W-:Y:S05]  /*4100*/  BSYNC B1 ;  /* 0x0000000000017941 */ /* 0x000fea0003800000 */
.L_x_84:
        /* <DEDUP_REMOVED lines=13> */
.L_x_87:
[----:B------:R-:W-:Y:S05]  /*41e0*/  BSYNC B1 ;  /* 0x0000000000017941 */ /* 0x000fea0003800000 */
.L_x_86:
        /* <DEDUP_REMOVED lines=13> */
.L_x_89:
[----:B------:R-:W-:Y:S05]  /*42c0*/  BSYNC B1 ;  /* 0x0000000000017941 */ /* 0x000fea0003800000 */
.L_x_88:
        /* <DEDUP_REMOVED lines=12> */
.L_x_91:
[----:B------:R-:W-:Y:S05]  /*4390*/  BSYNC B1 ;  /* 0x0000000000017941 */ /* 0x000fea0003800000 */
.L_x_90:
        /* <DEDUP_REMOVED lines=12> */
.L_x_93:
[----:B------:R-:W-:Y:S05]  /*4460*/  BSYNC B1 ;  /* 0x0000000000017941 */ /* 0x000fea0003800000 */
.L_x_92:
        /* <DEDUP_REMOVED lines=13> */
.L_x_95:
[----:B------:R-:W-:Y:S05]  /*4540*/  BSYNC B1 ;  /* 0x0000000000017941 */ /* 0x000fea0003800000 */
.L_x_94:
[----:B-----5:R-:W-:Y:S01]  /*4550*/  LOP3.LUT R25, R25, 0xff, RZ, 0xc0, !PT ;  /* 0x000000ff19197812 */ /* 0x020fe200078ec0ff */
[----:B------:R-:W-:Y:S01]  /*4560*/  BSSY B1, `(.L_x_96) ;  /* 0x000000c000017945 */ /* 0x000fe20003800000 */
[----:B------:R-:W-:Y:S02]  /*4570*/  ISETP.GE.AND P1, PT, R24, 0x3a, PT ;  /* 0x0000003a1800780c */ /* 0x000fe40003f26270 */
[----:B------:R-:W-:Y:S02]  /*4580*/  F2FP.F16.E4M3.UNPACK_B R25, R25 ;  /* 0x00000019ff19723e */ /* 0x000fe400020006ff */
[----:B------:R-:W-:Y:S02]  /*4590*/  ISETP.LT.OR P3, PT, R6, 0x1, !P1 ;  /* 0x000000010600780c */ /* 0x000fe40004f61670 */
[----:B------:R-:W-:Y:S01]  /*45a0*/  PRMT R24, RZ, 0x7610, R24 ;  /* 0x00007610ff187816 */ /* 0x000fe20000000018 */
[----:B------:R-:W-:-:S05]  /*45b0*/  HADD2.F32 R26, -RZ, R25.H0_H0 ;  /* 0x20000019ff1a7230 */ /* 0x000fca0000004100 */
[----:B------:R-:W-:-:S04]  /*45c0*/  FMUL R26, R26, R13 ;  /* 0x0000000d1a1a7220 */ /* 0x000fc80000400000 */
[----:B------:R-:W-:-:S05]  /*45d0*/  FFMA R26, R57, R12, R26 ;  /* 0x0000000c391a7223 */ /* 0x000fca000000001a */
[----:B------:R-:W-:-:S05]  /*45e0*/  F2FP.SATFINITE.E4M3.F32.PACK_AB_MERGE_C R25, RZ, R26, RZ ;  /* 0x0000001aff19723e */ /* 0x000fca00048070ff */
[----:B------:R0:W-:Y:S01]  /*45f0*/  @!P2 STG.E.U8 desc[UR20][R14.64+0x38], R25 ;  /* 0x000038190e00a986 */ /* 0x0001e2000c101114 */
[----:B------:R-:W-:Y:S05]  /*4600*/  @P3 BRA `(.L_x_97) ;  /* 0x0000000000043947 */ /* 0x000fea0003800000 */
[----:B------:R0:W5:Y:S02]  /*4610*/  LDG.E.U8 R24, desc[UR20][R4.64+0x39] ;  /* 0x0000391404187981 */ /* 0x000164000c1e1100 */
.L_x_97:
[----:B------:R-:W-:Y:S05]  /*4620*/  BSYNC B1 ;  /* 0x0000000000017941 */ /* 0x000fea0003800000 */
.L_x_96:
[----:B-----5:R-:W-:Y:S01]  /*4630*/  LOP3.LUT R24, R24, 0xff, RZ, 0xc0, !PT ;  /* 0x000000ff18187812 */ /* 0x020fe200078ec0ff */
[----:B------:R-:W-:Y:S01]  /*4640*/  BSSY B1, `(.L_x_98) ;  /* 0x000000b000017945 */ /* 0x000fe20003800000 */
[----:B------:R-:W-:Y:S02]  /*4650*/  ISETP.LT.OR P0, PT, R6, 0x9, !P0 ;  /* 0x000000090600780c */ /* 0x000fe40004701670 */
[----:B------:R-:W-:Y:S02]  /*4660*/  F2FP.F16.E4M3.UNPACK_B R24, R24 ;  /* 0x00000018ff18723e */ /* 0x000fe400020006ff */
[----:B0-2---:R-:W-:-:S03]  /*4670*/  PRMT R4, RZ, 0x7610, R4 ;  /* 0x00007610ff047816 */ /* 0x005fc60000000004 */
[----:B------:R-:W-:-:S05]  /*4680*/  HADD2.F32 R24, -RZ, R24.H0_H0 ;  /* 0x20000018ff187230 */ /* 0x000fca0000004100 */
[----:B------:R-:W-:-:S04]  /*4690*/  FMUL R5, R24, R13 ;  /* 0x0000000d18057220 */ /* 0x000fc80000400000 */
[----:B------:R-:W-:-:S05]  /*46a0*/  FFMA R5, R56, R12, R5 ;  /* 0x0000000c38057223 */ /* 0x000fca0000000005 */
[----:B------:R-:W-:-:S05]  /*46b0*/  F2FP.SATFINITE.E4M3.F32.PACK_AB_MERGE_C R5, RZ, R5, RZ ;  /* 0x00000005ff05723e */ /* 0x000fca00048070ff */
[----:B------:R0:W-:Y:S01]  /*46c0*/  @!P3 STG.E.U8 desc[UR20][R14.64+0x39], R5 ;  /* 0x000039050e00b986 */ /* 0x0001e2000c101114 */
[----:B------:R-:W-:Y:S05]  /*46d0*/  @P0 BRA `(.L_x_99) ;  /* 0x0000000000040947 */ /* 0x000fea0003800000 */
[----:B------:R2:W5:Y:S02]  /*46e0*/  LDG.E.U8 R4, desc[UR20][R20.64+0x38] ;  /* 0x0000381414047981 */ /* 0x000564000c1e1100 */
.L_x_99:
[----:B------:R-:W-:Y:S05]  /*46f0*/  BSYNC B1 ;  /* 0x0000000000017941 */ /* 0x000fea0003800000 */
.L_x_98:
[----:B-----5:R-:W-:Y:S01]  /*4700*/  LOP3.LUT R4, R4, 0xff, RZ, 0xc0, !PT ;  /* 0x000000ff04047812 */ /* 0x020fe200078ec0ff */
[----:B------:R-:W-:Y:S01]  /*4710*/  BSSY B1, `(.L_x_100) ;  /* 0x000000b000017945 */ /* 0x000fe20003800000 */
[----:B------:R-:W-:Y:S02]  /*4720*/  ISETP.LT.OR P1, PT, R6, 0x9, !P1 ;  /* 0x000000090600780c */ /* 0x000fe40004f21670 */
[----:B------:R-:W-:-:S05]  /*4730*/  F2FP.F16.E4M3.UNPACK_B R4, R4 ;  /* 0x00000004ff04723e */ /* 0x000fca00020006ff */
[----:B------:R-:W-:-:S05]  /*4740*/  HADD2.F32 R4, -RZ, R4.H0_H0 ;  /* 0x20000004ff047230 */ /* 0x000fca0000004100 */
[----:B------:R-:W-:-:S04]  /*4750*/  FMUL R4, R4, R13 ;  /* 0x0000000d04047220 */ /* 0x000fc80000400000 */
[----:B------:R-:W-:-:S05]  /*4760*/  FFMA R4, R23, R12, R4 ;  /* 0x0000000c17047223 */ /* 0x000fca0000000004 */
[----:B0-----:R-:W-:Y:S02]  /*4770*/  F2FP.SATFINITE.E4M3.F32.PACK_AB_MERGE_C R5, RZ, R4, RZ ;  /* 0x00000004ff05723e */ /* 0x001fe400048070ff */
[----:B------:R-:W-:-:S03]  /*4780*/  PRMT R4, RZ, 0x7610, R4 ;  /* 0x00007610ff047816 */ /* 0x000fc60000000004 */
[----:B------:R0:W-:Y:S01]  /*4790*/  @!P0 STG.E.U8 desc[UR20][R16.64+0x38], R5 ;  /* 0x0000380510008986 */ /* 0x0001e2000c101114 */
[----:B------:R-:W-:Y:S05]  /*47a0*/  @P1 BRA `(.L_x_101) ;  /* 0x0000000000041947 */ /* 0x000fea0003800000 */
[----:B------:R0:W5:Y:S02]  /*47b0*/  LDG.E.U8 R4, desc[UR20][R20.64+0x39] ;  /* 0x0000391414047981 */ /* 0x000164000c1e1100 */
.L_x_101:
[----:B------:R-:W-:Y:S05]  /*47c0*/  BSYNC B1 ;  /* 0x0000000000017941 */ /* 0x000fea0003800000 */
.L_x_100:
[----:B------:R-:W-:Y:S05]  /*47d0*/  @P1 BRA `(.L_x_102) ;  /* 0x0000000800601947 */ /* 0x000fea0003800000 */
[----:B-----5:R-:W-:-:S04]  /*47e0*/  LOP3.LUT R4, R4, 0xff, RZ, 0xc0, !PT ;  /* 0x000000ff04047812 */ /* 0x020fc800078ec0ff */
[----:B------:R-:W-:-:S05]  /*47f0*/  F2FP.F16.E4M3.UNPACK_B R4, R4 ;  /* 0x00000004ff04723e */ /* 0x000fca00020006ff */
[----:B------:R-:W-:-:S05]  /*4800*/  HADD2.F32 R4, -RZ, R4.H0_H0 ;  /* 0x20000004ff047230 */ /* 0x000fca0000004100 */
[----:B0-----:R-:W-:-:S04]  /*4810*/  FMUL R5, R4, R13 ;  /* 0x0000000d04057220 */ /* 0x001fc80000400000 */
[----:B------:R-:W-:-:S05]  /*4820*/  FFMA R5, R22, R12, R5 ;  /* 0x0000000c16057223 */ /* 0x000fca0000000005 */
[----:B------:R-:W-:-:S05]  /*4830*/  F2FP.SATFINITE.E4M3.F32.PACK_AB_MERGE_C R5, RZ, R5, RZ ;  /* 0x00000005ff05723e */ /* 0x000fca00048070ff */
[----:B------:R0:W-:Y:S01]  /*4840*/  STG.E.U8 desc[UR20][R16.64+0x39], R5 ;  /* 0x0000390510007986 */ /* 0x0001e2000c101114 */
[----:B------:R-:W-:Y:S05]  /*4850*/  BRA `(.L_x_102) ;  /* 0x0000000800407947 */ /* 0x000fea0003800000 */
.L_x_37:
[C---:B------:R-:W-:Y:S01]  /*4860*/  ISETP.GE.AND P3, PT, R24.reuse, 0x1, PT ;  /* 0x000000011800780c */ /* 0x040fe20003f66270 */
[-C--:B------:R-:W-:Y:S01]  /*4870*/  FMUL R85, R85, R12.reuse ;  /* 0x0000000c55557220 */ /* 0x080fe20000400000 */
[----:B------:R-:W-:Y:S01]  /*4880*/  ISETP.GE.AND P0, PT, R24, 0x2, PT ;  /* 0x000000021800780c */ /* 0x000fe20003f06270 */
[-C--:B------:R-:W-:Y:S01]  /*4890*/  FMUL R84, R84, R12.reuse ;  /* 0x0000000c54547220 */ /* 0x080fe20000400000 */
[C---:B------:R-:W-:Y:S01]  /*48a0*/  ISETP.LT.OR P1, PT, R6.reuse, 0x1, !P3 ;  /* 0x000000010600780c */ /* 0x040fe20005f21670 */
[-C--:B------:R-:W-:Y:S01]  /*48b0*/  FMUL R83, R83, R12.reuse ;  /* 0x0000000c53537220 */ /* 0x080fe20000400000 */
[----:B------:R-:W-:Y:S01]  /*48c0*/  ISETP.LT.OR P2, PT, R6, 0x1, !P0 ;  /* 0x000000010600780c */ /* 0x000fe20004741670 */
[-C--:B------:R-:W-:Y:S01]  /*48d0*/  FMUL R82, R82, R12.reuse ;  /* 0x0000000c52527220 */ /* 0x080fe20000400000 */
[----:B------:R-:W-:Y:S01]  /*48e0*/  ISETP.LT.OR P3, PT, R6, 0x9, !P3 ;  /* 0x000000090600780c */ /* 0x000fe20005f61670 */
[-C--:B------:R-:W-:Y:S01]  /*48f0*/  FMUL R81, R81, R12.reuse ;  /* 0x0000000c51517220 */ /* 0x080fe20000400000 */
[----:B------:R-:W-:Y:S01]  /*4900*/  F2FP.SATFINITE.E4M3.F32.PACK_AB_MERGE_C R85, RZ, R85, RZ ;  /* 0x00000055ff55723e */ /* 0x000fe200048070ff */
[----:B------:R-:W-:Y:S01]  /*4910*/  FMUL R80, R80, R12 ;  /* 0x0000000c50507220 */ /* 0x000fe20000400000 */
[----:B------:R-:W-:Y:S01]  /*4920*/  F2FP.SATFINITE.E4M3.F32.PACK_AB_MERGE_C R5, RZ, R84, RZ ;  /* 0x00000054ff05723e */ /* 0x000fe200048070ff */
[-C--:B------:R-:W-:Y:S01]  /*4930*/  FMUL R79, R79, R12.reuse ;  /* 0x0000000c4f4f7220 */ /* 0x080fe20000400000 */
[----:B------:R-:W-:Y:S01]  /*4940*/  F2FP.SATFINITE.E4M3.F32.PACK_AB_MERGE_C R83, RZ, R83, RZ ;  /* 0x00000053ff53723e */ /* 0x000fe200048070ff */
[-C--:B------:R-:W-:Y:S01]  /*4950*/  FMUL R78, R78, R12.reuse ;  /* 0x0000000c4e4e7220 */ /* 0x080fe20000400000 */
[----:B------:R-:W-:Y:S01]  /*4960*/  ISETP.LT.OR P0, PT, R6, 0x9, !P0 ;  /* 0x000000090600780c */ /* 0x000fe20004701670 */
[----:B------:R-:W-:Y:S01]  /*4970*/  @!P1 STG.E.U8 desc[UR20][R14.64], R85 ;  /* 0x000000550e009986 */ /* 0x000fe2000c101114 */
[C---:B------:R-:W-:Y:S01]  /*4980*/  ISETP.GE.AND P1, PT, R24.reuse, 0x9, PT ;  /* 0x000000091800780c */ /* 0x040fe20003f26270 */
[-C--:B------:R-:W-:Y:S01]  /*4990*/  FMUL R77, R77, R12.reuse ;  /* 0x0000000c4d4d7220 */ /* 0x080fe20000400000 */
[----:B------:R-:W-:Y:S01]  /*49a0*/  F2FP.SATFINITE.E4M3.F32.PACK_AB_MERGE_C R81, RZ, R81, RZ ;  /* 0x00000051ff51723e */ /* 0x000fe200048070ff */
[----:B------:R0:W-:Y:S01]  /*49b0*/  @!P2 STG.E.U8 desc[UR20][R14.64+0x1], R5 ;  /* 0x000001050e00a986 */ /* 0x0001e2000c101114 */
[----:B------:R-:W-:Y:S01]  /*49c0*/  ISETP.GE.AND P2, PT, R24, 0xa, PT ;  /* 0x0000000a1800780c */ /* 0x000fe20003f46270 */
[----:B------:R-:W-:Y:S01]  /*49d0*/  FMUL R76, R76, R12 ;  /* 0x0000000c4c4c7220 */ /* 0x000fe20000400000 */
[----:B------:R-:W-:Y:S01]  /*49e0*/  F2FP.SATFINITE.E4M3.F32.PACK_AB_MERGE_C R21, RZ, R80, RZ ;  /* 0x00000050ff15723e */ /* 0x000fe200048070ff */
[----:B------:R-:W-:Y:S01]  /*49f0*/  @!P3 STG.E.U8 desc[UR20][R16.64], R83 ;  /* 0x000000531000b986 */ /* 0x000fe2000c101114 */
[----:B------:R-:W-:Y:S01]  /*4a00*/  ISETP.LT.OR P3, PT, R6, 0x1, !P1 ;  /* 0x000000010600780c */ /* 0x000fe20004f61670 */
[-C--:B------:R-:W-:Y:S01]  /*4a10*/  FMUL R74, R74, R12.reuse ;  /* 0x0000000c4a4a7220 */ /* 0x080fe20000400000 */
[C---:B------:R-:W-:Y:S01]  /*4a20*/  ISETP.LT.OR P5, PT, R6.reuse, 0x1, !P2 ;  /* 0x000000010600780c */ /* 0x040fe200057a1670 */
[-C--:B------:R-:W-:Y:S01]  /*4a30*/  FMUL R75, R75, R12.reuse ;  /* 0x0000000c4b4b7220 */ /* 0x080fe20000400000 */
[----:B------:R-:W-:Y:S01]  /*4a40*/  ISETP.LT.OR P1, PT, R6, 0x9, !P1 ;  /* 0x000000090600780c */ /* 0x000fe20004f21670 */
[-C--:B------:R-:W-:Y:S01]  /*4a50*/  FMUL R73, R73, R12.reuse ;  /* 0x0000000c49497220 */ /* 0x080fe20000400000 */
[----:B------:R-:W-:Y:S01]  /*4a60*/  F2FP.SATFINITE.E4M3.F32.PACK_AB_MERGE_C R79, RZ, R79, RZ ;  /* 0x0000004fff4f723e */ /* 0x000fe200048070ff */
[----:B------:R-:W-:Y:S01]  /*4a70*/  FMUL R72, R72, R12 ;  /* 0x0000000c48487220 */ /* 0x000fe20000400000 */
[----:B0-----:R-:W-:Y:S01]  /*4a80*/  F2FP.SATFINITE.E4M3.F32.PACK_AB_MERGE_C R5, RZ, R82, RZ ;  /* 0x00000052ff05723e */ /* 0x001fe200048070ff */
[-C--:B------:R-:W-:Y:S01]  /*4a90*/  FMUL R70, R70, R12.reuse ;  /* 0x0000000c46467220 */ /* 0x080fe20000400000 */
[----:B------:R-:W-:Y:S01]  /*4aa0*/  ISETP.LT.OR P2, PT, R6, 0x9, !P2 ;  /* 0x000000090600780c */ /* 0x000fe20005741670 */
[----:B------:R-:W-:Y:S01]  /*4ab0*/  FMUL R71, R71, R12 ;  /* 0x0000000c47477220 */ /* 0x000fe20000400000 */
[----:B------:R-:W-:Y:S01]  /*4ac0*/  F2FP.SATFINITE.E4M3.F32.PACK_AB_MERGE_C R25, RZ, R78, RZ ;  /* 0x0000004eff19723e */ /* 0x000fe200048070ff */
[----:B------:R0:W-:Y:S01]  /*4ad0*/  @!P0 STG.E.U8 desc[UR20][R16.64+0x1], R5 ;  /* 0x0000010510008986 */ /* 0x0001e2000c101114 */
[C---:B------:R-:W-:Y:S01]  /*4ae0*/  ISETP.GE.AND P0, PT, R24.reuse, 0x11, PT ;  /* 0x000000111800780c */ /* 0x040fe20003f06270 */
[-C--:B------:R-:W-:Y:S01]  /*4af0*/  FMUL R69, R69, R12.reuse ;  /* 0x0000000c45457220 */ /* 0x080fe20000400000 */
[----:B------:R-:W-:Y:S01]  /*4b00*/  F2FP.SATFINITE.E4M3.F32.PACK_AB_MERGE_C R77, RZ, R77, RZ ;  /* 0x0000004dff4d723e */ /* 0x000fe200048070ff */
[----:B------:R-:W-:Y:S01]  /*4b10*/  @!P3 STG.E.U8 desc[UR20][R14.64+0x8], R81 ;  /* 0x000008510e00b986 */ /* 0x000fe2000c101114 */
[----:B------:R-:W-:Y:S01]  /*4b20*/  ISETP.GE.AND P3, PT, R24, 0x12, PT ;  /* 0x000000121800780c */ /* 0x000fe20003f66270 */
[-C--:B------:R-:W-:Y:S01]  /*4b30*/  FMUL R68, R68, R12.reuse ;  /* 0x0000000c44447220 */ /* 0x080fe20000400000 */
[----:B------:R-:W-:Y:S01]  /*4b40*/  F2FP.SATFINITE.E4M3.F32.PACK_AB_MERGE_C R75, RZ, R75, RZ ;  /* 0x0000004bff4b723e */ /* 0x000fe200048070ff */
[----:B------:R1:W-:Y:S01]  /*4b50*/  @!P5 STG.E.U8 desc[UR20][R14.64+0x9], R21 ;  /* 0x000009150e00d986 */ /* 0x0003e2000c101114 */
[C---:B------:R-:W-:Y:S01]  /*4b60*/  ISETP.LT.OR P5, PT, R6.reuse, 0x1, !P3 ;  /* 0x000000010600780c */ /* 0x040fe20005fa1670 */
[-C--:B------:R-:W-:Y:S01]  /*4b70*/  FMUL R67, R67, R12.reuse ;  /* 0x0000000c43437220 */ /* 0x080fe20000400000 */
[C---:B------:R-:W-:Y:S01]  /*4b80*/  ISETP.LT.OR P3, PT, R6.reuse, 0x9, !P3 ;  /* 0x000000090600780c */ /* 0x040fe20005f61670 */
[----:B------:R-:W-:Y:S01]  /*4b90*/  @!P1 STG.E.U8 desc[UR20][R16.64+0x8], R79 ;  /* 0x0000084f10009986 */ /* 0x000fe2000c101114 */
[----:B------:R-:W-:Y:S01]  /*4ba0*/  ISETP.LT.OR P1, PT, R6, 0x1, !P0 ;  /* 0x000000010600780c */ /* 0x000fe20004721670 */
[----:B------:R-:W-:Y:S01]  /*4bb0*/  FMUL R66, R66, R12 ;  /* 0x0000000c42427220 */ /* 0x000fe20000400000 */
[----:B0-----:R-:W-:Y:S01]  /*4bc0*/  F2FP.SATFINITE.E4M3.F32.PACK_AB_MERGE_C R5, RZ, R76, RZ ;  /* 0x0000004cff05723e */ /* 0x001fe200048070ff */
[----:B------:R-:W-:Y:S01]  /*4bd0*/  @!P2 STG.E.U8 desc[UR20][R16.64+0x9], R25 ;  /* 0x000009191000a986 */ /* 0x000fe2000c101114 */
[----:B------:R-:W-:Y:S01]  /*4be0*/  ISETP.GE.AND P2, PT, R24, 0x19, PT ;  /* 0x000000191800780c */ /* 0x000fe20003f46270 */
[-C--:B------:R-:W-:Y:S01]  /*4bf0*/  FMUL R65, R65, R12.reuse ;  /* 0x0000000c41417220 */ /* 0x080fe20000400000 */
[----:B------:R-:W-:Y:S01]  /*4c00*/  ISETP.LT.OR P0, PT, R6, 0x9, !P0 ;  /* 0x000000090600780c */ /* 0x000fe20004701670 */
[----:B------:R-:W-:Y:S01]  /*4c10*/  FMUL R64, R64, R12 ;  /* 0x0000000c40407220 */ /* 0x000fe20000400000 */
[----:B------:R-:W-:Y:S01]  /*4c20*/  ISETP.LT.OR P6, PT, R6, 0x1, !P2 ;  /* 0x000000010600780c */ /* 0x000fe200057c1670 */
[----:B------:R0:W-:Y:S01]  /*4c30*/  @!P5 STG.E.U8 desc[UR20][R14.64+0x11], R5 ;  /* 0x000011050e00d986 */ /* 0x0001e2000c101114 */
[----:B-1----:R-:W-:Y:S01]  /*4c40*/  F2FP.SATFINITE.E4M3.F32.PACK_AB_MERGE_C R21, RZ, R74, RZ ;  /* 0x0000004aff15723e */ /* 0x002fe200048070ff */
[-C--:B------:R-:W-:Y:S01]  /*4c50*/  FMUL R62, R62, R12.reuse ;  /* 0x0000000c3e3e7220 */ /* 0x080fe20000400000 */
[----:B------:R-:W-:Y:S01]  /*4c60*/  F2FP.SATFINITE.E4M3.F32.PACK_AB_MERGE_C R73, RZ, R73, RZ ;  /* 0x00000049ff49723e */ /* 0x000fe200048070ff */
[----:B------:R-:W-:Y:S01]  /*4c70*/  @!P1 STG.E.U8 desc[UR20][R14.64+0x10], R77 ;  /* 0x0000104d0e009986 */ /* 0x000fe2000c101114 */
[----:B------:R-:W-:Y:S01]  /*4c80*/  ISETP.GE.AND P1, PT, R24, 0x1a, PT ;  /* 0x0000001a1800780c */ /* 0x000fe20003f26270 */
[-C--:B------:R-:W-:Y:S01]  /*4c90*/  FMUL R63, R63, R12.reuse ;  /* 0x0000000c3f3f7220 */ /* 0x080fe20000400000 */
[C---:B------:R-:W-:Y:S01]  /*4ca0*/  ISETP.LT.OR P2, PT, R6.reuse, 0x9, !P2 ;  /* 0x000000090600780c */ /* 0x040fe20005741670 */
[----:B------:R1:W-:Y:S01]  /*4cb0*/  @!P3 STG.E.U8 desc[UR20][R16.64+0x11], R21 ;  /* 0x000011151000b986 */ /* 0x0003e2000c101114 */
[C---:B------:R-:W-:Y:S01]  /*4cc0*/  ISETP.LT.OR P5, PT, R6.reuse, 0x1, !P1 ;  /* 0x000000010600780c */ /* 0x040fe20004fa1670 */
[----:B------:R-:W-:Y:S01]  /*4cd0*/  FMUL R61, R61, R12 ;  /* 0x0000000c3d3d7220 */ /* 0x000fe20000400000 */
[----:B------:R-:W-:Y:S01]  /*4ce0*/  ISETP.LT.OR P3, PT, R6, 0x9, !P1 ;  /* 0x000000090600780c */ /* 0x000fe20004f61670 */
[----:B------:R-:W-:Y:S01]  /*4cf0*/  @!P0 STG.E.U8 desc[UR20][R16.64+0x10], R75 ;  /* 0x0000104b10008986 */ /* 0x000fe2000c101114 */
[----:B0-----:R-:W-:Y:S01]  /*4d00*/  F2FP.SATFINITE.E4M3.F32.PACK_AB_MERGE_C R5, RZ, R72, RZ ;  /* 0x00000048ff05723e */ /* 0x001fe200048070ff */
[-C--:B------:R-:W-:Y:S01]  /*4d10*/  FMUL R60, R60, R12.reuse ;  /* 0x0000000c3c3c7220 */ /* 0x080fe20000400000 */
[C---:B------:R-:W-:Y:S01]  /*4d20*/  ISETP.GE.AND P0, PT, R24.reuse, 0x21, PT ;  /* 0x000000211800780c */ /* 0x040fe20003f06270 */
[----:B------:R-:W-:Y:S01]  /*4d30*/  @!P6 STG.E.U8 desc[UR20][R14.64+0x18], R73 ;  /* 0x000018490e00e986 */ /* 0x000fe2000c101114 */
[----:B------:R-:W-:Y:S01]  /*4d40*/  ISETP.GE.AND P1, PT, R24, 0x22, PT ;  /* 0x000000221800780c */ /* 0x000fe20003f26270 */
[-C--:B------:R-:W-:Y:S01]  /*4d50*/  FMUL R59, R59, R12.reuse ;  /* 0x0000000c3b3b7220 */ /* 0x080fe20000400000 */
[----:B------:R-:W-:Y:S01]  /*4d60*/  ISETP.LT.OR P6, PT, R6, 0x1, !P0 ;  /* 0x000000010600780c */ /* 0x000fe200047c1670 */
[----:B------:R-:W-:Y:S01]  /*4d70*/  FMUL R58, R58, R12 ;  /* 0x0000000c3a3a7220 */ /* 0x000fe20000400000 */
[----:B-1----:R-:W-:Y:S01]  /*4d80*/  F2FP.SATFINITE.E4M3.F32.PACK_AB_MERGE_C R21, RZ, R70, RZ ;  /* 0x00000046ff15723e */ /* 0x002fe200048070ff */
[----:B------:R0:W-:Y:S01]  /*4d90*/  @!P5 STG.E.U8 desc[UR20][R14.64+0x19], R5 ;  /* 0x000019050e00d986 */ /* 0x0001e2000c101114 */
[----:B------:R-:W-:Y:S01]  /*4da0*/  ISETP.LT.OR P5, PT, R6, 0x1, !P1 ;  /* 0x000000010600780c */ /* 0x000fe20004fa1670 */
[-C--:B------:R-:W-:Y:S01]  /*4db0*/  FMUL R57, R57, R12.reuse ;  /* 0x0000000c39397220 */ /* 0x080fe20000400000 */
[----:B------:R-:W-:Y:S01]  /*4dc0*/  F2FP.SATFINITE.E4M3.F32.PACK_AB_MERGE_C R71, RZ, R71, RZ ;  /* 0x00000047ff47723e */ /* 0x000fe200048070ff */
[----:B------:R1:W-:Y:S01]  /*4dd0*/  @!P3 STG.E.U8 desc[UR20][R16.64+0x19], R21 ;  /* 0x000019151000b986 */ /* 0x0003e2000c101114 */
[----:B------:R-:W-:Y:S01]  /*4de0*/  F2FP.SATFINITE.E4M3.F32.PACK_AB_MERGE_C R69, RZ, R69, RZ ;  /* 0x00000045ff45723e */ /* 0x000fe200048070ff */
[----:B------:R-:W-:Y:S01]  /*4df0*/  FMUL R56, R56, R12 ;  /* 0x0000000c38387220 */ /* 0x000fe20000400000 */
[----:B------:R-:W-:Y:S01]  /*4e00*/  F2FP.SATFINITE.E4M3.F32.PACK_AB_MERGE_C R25, RZ, R68, RZ ;  /* 0x00000044ff19723e */ /* 0x000fe200048070ff */
[----:B------:R-:W-:Y:S01]  /*4e10*/  @!P2 STG.E.U8 desc[UR20][R16.64+0x18], R71 ;  /* 0x000018471000a986 */ /* 0x000fe2000c101114 */
[----:B------:R-:W-:Y:S01]  /*4e20*/  ISETP.LT.OR P3, PT, R6, 0x9, !P1 ;  /* 0x000000090600780c */ /* 0x000fe20004f61670 */
[-C--:B------:R-:W-:Y:S01]  /*4e30*/  FMUL R23, R23, R12.reuse ;  /* 0x0000000c17177220 */ /* 0x080fe20000400000 */
[----:B------:R-:W-:Y:S01]  /*4e40*/  ISETP.GE.AND P2, PT, R24, 0x29, PT ;  /* 0x000000291800780c */ /* 0x000fe20003f46270 */
[----:B------:R-:W-:Y:S01]  /*4e50*/  @!P6 STG.E.U8 desc[UR20][R14.64+0x20], R69 ;  /* 0x000020450e00e986 */ /* 0x000fe2000c101114 */
[----:B------:R-:W-:Y:S01]  /*4e60*/  ISETP.LT.OR P0, PT, R6, 0x9, !P0 ;  /* 0x000000090600780c */ /* 0x000fe20004701670 */
[----:B------:R-:W-:Y:S01]  /*4e70*/  FMUL R22, R22, R12 ;  /* 0x0000000c16167220 */ /* 0x000fe20000400000 */
[----:B------:R-:W-:Y:S01]  /*4e80*/  ISETP.GE.AND P1, PT, R24, 0x2a, PT ;  /* 0x0000002a1800780c */ /* 0x000fe20003f26270 */
[----:B------:R-:W-:Y:S01]  /*4e90*/  @!P5 STG.E.U8 desc[UR20][R14.64+0x21], R25 ;  /* 0x000021190e00d986 */ /* 0x000fe2000c101114 */
[----:B------:R-:W-:-:S02]  /*4ea0*/  ISETP.LT.OR P6, PT, R6, 0x1, !P2 ;  /* 0x000000010600780c */ /* 0x000fc400057c1670 */
[C---:B------:R-:W-:Y:S02]  /*4eb0*/  ISETP.LT.OR P5, PT, R6.reuse, 0x1, !P1 ;  /* 0x000000010600780c */ /* 0x040fe40004fa1670 */
[----:B------:R-:W-:Y:S02]  /*4ec0*/  F2FP.SATFINITE.E4M3.F32.PACK_AB_MERGE_C R67, RZ, R67, RZ ;  /* 0x00000043ff43723e */ /* 0x000fe400048070ff */
[----:B0-----:R-:W-:Y:S02]  /*4ed0*/  F2FP.SATFINITE.E4M3.F32.PACK_AB_MERGE_C R5, RZ, R66, RZ ;  /* 0x00000042ff05723e */ /* 0x001fe400048070ff */
[----:B------:R-:W-:Y:S01]  /*4ee0*/  F2FP.SATFINITE.E4M3.F32.PACK_AB_MERGE_C R65, RZ, R65, RZ ;  /* 0x00000041ff41723e */ /* 0x000fe200048070ff */
[----:B------:R-:W-:Y:S01]  /*4ef0*/  @!P0 STG.E.U8 desc[UR20][R16.64+0x20], R67 ;  /* 0x0000204310008986 */ /* 0x000fe2000c101114 */
[----:B-1----:R-:W-:Y:S02]  /*4f00*/  F2FP.SATFINITE.E4M3.F32.PACK_AB_MERGE_C R21, RZ, R64, RZ ;  /* 0x00000040ff15723e */ /* 0x002fe400048070ff */
[C---:B------:R-:W-:Y:S01]  /*4f10*/  ISETP.LT.OR P1, PT, R6.reuse, 0x9, !P1 ;  /* 0x000000090600780c */ /* 0x040fe20004f21670 */
[----:B------:R0:W-:Y:S01]  /*4f20*/  @!P3 STG.E.U8 desc[UR20][R16.64+0x21], R5 ;  /* 0x000021051000b986 */ /* 0x0001e2000c101114 */
[----:B------:R-:W-:-:S02]  /*4f30*/  ISETP.LT.OR P2, PT, R6, 0x9, !P2 ;  /* 0x000000090600780c */ /* 0x000fc40005741670 */
[C---:B------:R-:W-:Y:S01]  /*4f40*/  ISETP.GE.AND P3, PT, R24.reuse, 0x31, PT ;  /* 0x000000311800780c */ /* 0x040fe20003f66270 */
[----:B------:R-:W-:Y:S01]  /*4f50*/  @!P6 STG.E.U8 desc[UR20][R14.64+0x28], R65 ;  /* 0x000028410e00e986 */ /* 0x000fe2000c101114 */
[----:B------:R-:W-:Y:S02]  /*4f60*/  ISETP.GE.AND P0, PT, R24, 0x32, PT ;  /* 0x000000321800780c */ /* 0x000fe40003f06270 */
[----:B------:R-:W-:Y:S01]  /*4f70*/  F2FP.SATFINITE.E4M3.F32.PACK_AB_MERGE_C R63, RZ, R63, RZ ;  /* 0x0000003fff3f723e */ /* 0x000fe200048070ff */
[----:B------:R1:W-:Y:S01]  /*4f80*/  @!P5 STG.E.U8 desc[UR20][R14.64+0x29], R21 ;  /* 0x000029150e00d986 */ /* 0x0003e2000c101114 */
[C---:B------:R-:W-:Y:S02]  /*4f90*/  ISETP.LT.OR P5, PT, R6.reuse, 0x1, !P3 ;  /* 0x000000010600780c */ /* 0x040fe40005fa1670 */
[----:B------:R-:W-:Y:S02]  /*4fa0*/  ISETP.LT.OR P6, PT, R6, 0x1, !P0 ;  /* 0x000000010600780c */ /* 0x000fe400047c1670 */
[----:B0-----:R-:W-:Y:S01]  /*4fb0*/  F2FP.SATFINITE.E4M3.F32.PACK_AB_MERGE_C R5, RZ, R62, RZ ;  /* 0x0000003eff05723e */ /* 0x001fe200048070ff */
[----:B------:R-:W-:Y:S01]  /*4fc0*/  @!P2 STG.E.U8 desc[UR20][R16.64+0x28], R63 ;  /* 0x0000283f1000a986 */ /* 0x000fe2000c101114 */
[----:B------:R-:W-:-:S02]  /*4fd0*/  F2FP.SATFINITE.E4M3.F32.PACK_AB_MERGE_C R61, RZ, R61, RZ ;  /* 0x0000003dff3d723e */ /* 0x000fc400048070ff */
[----:B------:R-:W-:Y:S01]  /*4fe0*/  ISETP.GE.AND P2, PT, R24, 0x3a, PT ;  /* 0x0000003a1800780c */ /* 0x000fe20003f46270 */
[----:B------:R0:W-:Y:S01]  /*4ff0*/  @!P1 STG.E.U8 desc[UR20][R16.64+0x29], R5 ;  /* 0x0000290510009986 */ /* 0x0001e2000c101114 */
[----:B------:R-:W-:Y:S02]  /*5000*/  ISETP.LT.OR P1, PT, R6, 0x9, !P3 ;  /* 0x000000090600780c */ /* 0x000fe40005f21670 */
[----:B-1----:R-:W-:Y:S01]  /*5010*/  F2FP.SATFINITE.E4M3.F32.PACK_AB_MERGE_C R21, RZ, R60, RZ ;  /* 0x0000003cff15723e */ /* 0x002fe200048070ff */
[----:B------:R-:W-:Y:S01]  /*5020*/  @!P5 STG.E.U8 desc[UR20][R14.64+0x30], R61 ;  /* 0x0000303d0e00d986 */ /* 0x000fe2000c101114 */
[----:B------:R-:W-:Y:S02]  /*5030*/  ISETP.GE.AND P3, PT, R24, 0x39, PT ;  /* 0x000000391800780c */ /* 0x000fe40003f66270 */
[C---:B------:R-:W-:Y:S01]  /*5040*/  ISETP.LT.OR P0, PT, R6.reuse, 0x9, !P0 ;  /* 0x000000090600780c */ /* 0x040fe20004701670 */
[----:B------:R1:W-:Y:S01]  /*5050*/  @!P6 STG.E.U8 desc[UR20][R14.64+0x31], R21 ;  /* 0x000031150e00e986 */ /* 0x0003e2000c101114 */
[----:B------:R-:W-:-:S02]  /*5060*/  ISETP.LT.OR P5, PT, R6, 0x1, !P3 ;  /* 0x000000010600780c */ /* 0x000fc40005fa1670 */
[C---:B------:R-:W-:Y:S02]  /*5070*/  ISETP.LT.OR P6, PT, R6.reuse, 0x1, !P2 ;  /* 0x000000010600780c */ /* 0x040fe400057c1670 */
[C---:B------:R-:W-:Y:S02]  /*5080*/  ISETP.LT.OR P3, PT, R6.reuse, 0x9, !P3 ;  /* 0x000000090600780c */ /* 0x040fe40005f61670 */
[----:B------:R-:W-:Y:S02]  /*5090*/  ISETP.LT.OR P2, PT, R6, 0x9, !P2 ;  /* 0x000000090600780c */ /* 0x000fe40005741670 */
[----:B------:R-:W-:Y:S02]  /*50a0*/  F2FP.SATFINITE.E4M3.F32.PACK_AB_MERGE_C R59, RZ, R59, RZ ;  /* 0x0000003bff3b723e */ /* 0x000fe400048070ff */
[----:B0-----:R-:W-:Y:S02]  /*50b0*/  F2FP.SATFINITE.E4M3.F32.PACK_AB_MERGE_C R5, RZ, R58, RZ ;  /* 0x0000003aff05723e */ /* 0x001fe400048070ff */
[----:B------:R-:W-:Y:S01]  /*50c0*/  F2FP.SATFINITE.E4M3.F32.PACK_AB_MERGE_C R57, RZ, R57, RZ ;  /* 0x00000039ff39723e */ /* 0x000fe200048070ff */
[----:B------:R0:W-:Y:S01]  /*50d0*/  @!P1 STG.E.U8 desc[UR20][R16.64+0x30], R59 ;  /* 0x0000303b10009986 */ /* 0x0001e2000c101114 */
[----:B-1----:R-:W-:-:S02]  /*50e0*/  F2FP.SATFINITE.E4M3.F32.PACK_AB_MERGE_C R21, RZ, R56, RZ ;  /* 0x00000038ff15723e */ /* 0x002fc400048070ff */
[----:B------:R-:W-:Y:S01]  /*50f0*/  F2FP.SATFINITE.E4M3.F32.PACK_AB_MERGE_C R23, RZ, R23, RZ ;  /* 0x00000017ff17723e */ /* 0x000fe200048070ff */
[----:B------:R0:W-:Y:S01]  /*5100*/  @!P0 STG.E.U8 desc[UR20][R16.64+0x31], R5 ;  /* 0x0000310510008986 */ /* 0x0001e2000c101114 */
[----:B------:R-:W-:-:S03]  /*5110*/  F2FP.SATFINITE.E4M3.F32.PACK_AB_MERGE_C R25, RZ, R22, RZ ;  /* 0x00000016ff19723e */ /* 0x000fc600048070ff */
[----:B------:R0:W-:Y:S04]  /*5120*/  @!P5 STG.E.U8 desc[UR20][R14.64+0x38], R57 ;  /* 0x000038390e00d986 */ /* 0x0001e8000c101114 */
[----:B------:R0:W-:Y:S04]  /*5130*/  @!P6 STG.E.U8 desc[UR20][R14.64+0x39], R21 ;  /* 0x000039150e00e986 */ /* 0x0001e8000c101114 */
[----:B------:R0:W-:Y:S04]  /*5140*/  @!P3 STG.E.U8 desc[UR20][R16.64+0x38], R23 ;  /* 0x000038171000b986 */ /* 0x0001e8000c101114 */
[----:B------:R0:W-:Y:S02]  /*5150*/  @!P2 STG.E.U8 desc[UR20][R16.64+0x39], R25 ;  /* 0x000039191000a986 */ /* 0x0001e4000c101114 */
.L_x_102:
[----:B------:R-:W-:Y:S05]  /*5160*/  BSYNC B0 ;  /* 0x0000000000007941 */ /* 0x000fea0003800000 */
.L_x_36:
[C---:B------:R-:W-:Y:S01]  /*5170*/  LEA R2, P0, R8.reuse, R2, 0x1 ;  /* 0x0000000208027211 */ /* 0x040fe200078008ff */
[----:B------:R-:W-:Y:S01]  /*5180*/  ULDC.64 UR6, c[0x0][0x650] ;  /* 0x0001940000067ab9 */ /* 0x000fe20000000a00 */
[----:B-----5:R-:W-:Y:S01]  /*5190*/  IMAD.U32 R4, RZ, RZ, UR16 ;  /* 0x00000010ff047e24 */ /* 0x020fe2000f8e00ff */
[----:B0-----:R-:W-:Y:S01]  /*51a0*/  PRMT R14, RZ, 0x7610, R14 ;  /* 0x00007610ff0e7816 */ /* 0x001fe2000000000e */
[----:B------:R-:W-:Y:S01]  /*51b0*/  IMAD.MOV.U32 R6, RZ, RZ, -0x1 ;  /* 0xffffffffff067424 */ /* 0x000fe200078e00ff */
[----:B------:R-:W-:Y:S01]  /*51c0*/  LEA.HI.X R3, R8, R3, R0, 0x1, P0 ;  /* 0x0000000308037211 */ /* 0x000fe200000f0c00 */
[----:B------:R0:W-:Y:S01]  /*51d0*/  SYNCS.ARRIVE.TRANS64.A1T0 RZ, [R4+UR24], RZ ;  /* 0x000000ff04ff79a7 */ /* 0x0001e20008100018 */
[----:B------:R-:W-:Y:S01]  /*51e0*/  ISETP.GE.U32.AND P0, PT, R2, UR6, PT ;  /* 0x0000000602007c0c */ /* 0x000fe2000bf06070 */
[----:B------:R-:W-:-:S03]  /*51f0*/  IMAD.MOV.U32 R5, RZ, RZ, -0x1 ;  /* 0xffffffffff057424 */ /* 0x000fc600078e00ff */
[----:B------:R-:W-:Y:S01]  /*5200*/  ISETP.GE.U32.AND.EX P0, PT, R3, UR7, PT, P0 ;  /* 0x0000000703007c0c */ /* 0x000fe2000bf06100 */
[----:B0-----:R-:W-:-:S12]  /*5210*/  IMAD.MOV.U32 R4, RZ, RZ, -0x1 ;  /* 0xffffffffff047424 */ /* 0x001fd800078e00ff */
[----:B------:R-:W-:Y:S05]  /*5220*/  @P0 BRA `(.L_x_103) ;  /* 0x0000000400600947 */ /* 0x000fea0003800000 */
[----:B------:R-:W0:Y:S01]  /*5230*/  S2R R26, SR_CTAID.X ;  /* 0x00000000001a7919 */ /* 0x000e220000002500 */
[----:B--234-:R-:W2:Y:S01]  /*5240*/  LDC.64 R20, c[0x0][0x628] ;  /* 0x00018a00ff147b82 */ /* 0x01cea20000000a00 */
[----:B------:R-:W-:Y:S01]  /*5250*/  ULDC UR6, c[0x0][0x150] ;  /* 0x0000540000067ab9 */ /* 0x000fe20000000800 */
[----:B-1----:R-:W-:Y:S01]  /*5260*/  IMAD.MOV.U32 R16, RZ, RZ, R2 ;  /* 0x000000ffff107224 */ /* 0x002fe200078e0002 */
[----:B------:R-:W1:Y:S01]  /*5270*/  S2R R28, SR_CTAID.Y ;  /* 0x00000000001c7919 */ /* 0x000e620000002600 */
[----:B------:R-:W-:-:S04]  /*5280*/  IMAD.MOV.U32 R17, RZ, RZ, R3 ;  /* 0x000000ffff117224 */ /* 0x000fc800078e0003 */
[----:B------:R-:W3:Y:S08]  /*5290*/  LDC R29, c[0x0][0x144] ;  /* 0x00005100ff1d7b82 */ /* 0x000ef00000000800 */
[----:B------:R-:W4:Y:S08]  /*52a0*/  LDC R6, c[0x0][0x630] ;  /* 0x00018c00ff067b82 */ /* 0x000f300000000800 */
[----:B------:R-:W1:Y:S01]  /*52b0*/  LDC.64 R24, c[0x0][0x620] ;  /* 0x00018800ff187b82 */ /* 0x000e620000000a00 */
[----:B--2---:R-:W-:-:S04]  /*52c0*/  ISETP.NE.U32.AND P0, PT, R20, RZ, PT ;  /* 0x000000ff1400720c */ /* 0x004fc80003f05070 */
[----:B------:R-:W-:Y:S02]  /*52d0*/  ISETP.NE.AND.EX P0, PT, R21, RZ, PT, P0 ;  /* 0x000000ff1500720c */ /* 0x000fe40003f05300 */
[----:B0-----:R-:W-:-:S05]  /*52e0*/  I2FP.F32.U32 R4, R26 ;  /* 0x0000001a00047245 */ /* 0x001fca0000201000 */
[----:B------:R-:W-:-:S04]  /*52f0*/  FMUL R4, R4, UR6 ;  /* 0x0000000604047c20 */ /* 0x000fc80008400000 */
[----:B------:R0:W2:Y:S02]  /*5300*/  F2I.U32.TRUNC.NTZ R27, R4 ;  /* 0x00000004001b7305 */ /* 0x0000a4000020f000 */
[----:B---34-:R-:W-:Y:S05]  /*5310*/  @!P0 BRA `(.L_x_104) ;  /* 0x0000000000288947 */ /* 0x018fea0003800000 */
[----:B------:R-:W3:Y:S02]  /*5320*/  LDC R5, c[0x0][0x634] ;  /* 0x00018d00ff057b82 */ /* 0x000ee40000000800 */
[----:B---3--:R-:W-:-:S05]  /*5330*/  IADD3 R17, P0, R2, R5, RZ ;  /* 0x0000000502117210 */ /* 0x008fca0007f1e0ff */
[----:B------:R-:W-:-:S04]  /*5340*/  IMAD.X R23, RZ, RZ, R3, P0 ;  /* 0x000000ffff177224 */ /* 0x000fc800000e0603 */
[----:B0-----:R-:W-:-:S04]  /*5350*/  IMAD.WIDE.U32 R4, R23, R20, RZ ;  /* 0x0000001417047225 */ /* 0x001fc800078e00ff */
[----:B------:R-:W-:-:S04]  /*5360*/  IMAD.WIDE.U32 R14, P0, R17, R21, R4 ;  /* 0x00000015110e7225 */ /* 0x000fc80007800004 */
[----:B------:R-:W-:-:S04]  /*5370*/  IMAD.WIDE.U32 R4, R17, R20, RZ ;  /* 0x0000001411047225 */ /* 0x000fc800078e00ff */
[----:B------:R-:W-:Y:S01]  /*5380*/  IMAD.X R17, RZ, RZ, RZ, P0 ;  /* 0x000000ffff117224 */ /* 0x000fe200000e06ff */
[----:B------:R-:W-:Y:S01]  /*5390*/  IADD3 RZ, P0, R5, R14, RZ ;  /* 0x0000000e05ff7210 */ /* 0x000fe20007f1e0ff */
[----:B------:R-:W-:-:S04]  /*53a0*/  IMAD.MOV.U32 R16, RZ, RZ, R15 ;  /* 0x000000ffff107224 */ /* 0x000fc800078e000f */
[----:B------:R-:W-:-:S08]  /*53b0*/  IMAD.WIDE.U32.X R16, R23, R21, R16, P0 ;  /* 0x0000001517107225 */ /* 0x000fd000000e0410 */
.L_x_104:
[-CC-:B------:R-:W-:Y:S01]  /*53c0*/  SHF.R.U64 R22, R16, R6.reuse, R17.reuse ;  /* 0x0000000610167219 */ /* 0x180fe20000001211 */
[----:B------:R-:W3:Y:S01]  /*53d0*/  LDC.64 R32, c[0x0][0x640] ;  /* 0x00019000ff207b82 */ /* 0x000ee20000000a00 */
[----:B0-----:R-:W-:Y:S01]  /*53e0*/  SHF.R.U32.HI R4, RZ, R6, R17 ;  /* 0x00000006ff047219 */ /* 0x001fe20000011611 */
[----:B--2---:R-:W-:Y:S01]  /*53f0*/  IMAD.MOV R27, RZ, RZ, -R27 ;  /* 0x000000ffff1b7224 */ /* 0x004fe200078e0a1b */
[----:B------:R-:W-:Y:S01]  /*5400*/  IADD3 R15, P0, RZ, -R22, RZ ;  /* 0x80000016ff0f7210 */ /* 0x000fe20007f1e0ff */
[----:B------:R-:W-:Y:S01]  /*5410*/  ULDC UR6, c[0x0][0x154] ;  /* 0x0000550000067ab9 */ /* 0x000fe20000000800 */
[----:B------:R-:W-:Y:S02]  /*5420*/  IMAD.MOV.U32 R17, RZ, RZ, 0x1 ;  /* 0x00000001ff117424 */ /* 0x000fe400078e00ff */
[----:B------:R-:W-:Y:S01]  /*5430*/  IMAD R27, R29, R27, R26 ;  /* 0x0000001b1d1b7224 */ /* 0x000fe200078e021a */
[----:B------:R-:W0:Y:S01]  /*5440*/  LDC R14, c[0x0][0x618] ;  /* 0x00018600ff0e7b82 */ /* 0x000e220000000800 */
[----:B------:R-:W-:-:S04]  /*5450*/  IMAD.X R5, RZ, RZ, ~R4, P0 ;  /* 0x000000ffff057224 */ /* 0x000fc800000e0e04 */
[-C--:B-1----:R-:W-:Y:S02]  /*5460*/  IMAD R6, R5, R24.reuse, RZ ;  /* 0x0000001805067224 */ /* 0x082fe400078e02ff */
[C---:B------:R-:W-:Y:S01]  /*5470*/  IMAD.WIDE.U32 R4, R15.reuse, R24, R2 ;  /* 0x000000180f047225 */ /* 0x040fe200078e0002 */
[----:B------:R-:W1:Y:S03]  /*5480*/  LDC R16, c[0x0][0x608] ;  /* 0x00018200ff107b82 */ /* 0x000e660000000800 */
[----:B------:R-:W-:Y:S01]  /*5490*/  IMAD R15, R15, R25, R6 ;  /* 0x000000190f0f7224 */ /* 0x000fe200078e0206 */
[----:B------:R-:W-:-:S03]  /*54a0*/  I2FP.F32.U32 R6, R28 ;  /* 0x0000001c00067245 */ /* 0x000fc60000201000 */
[----:B------:R-:W-:Y:S01]  /*54b0*/  IMAD.IADD R5, R5, 0x1, R15 ;  /* 0x0000000105057824 */ /* 0x000fe200078e020f */
[----:B------:R-:W2:Y:S01]  /*54c0*/  LDC R30, c[0x0][0x658] ;  /* 0x00019600ff1e7b82 */ /* 0x000ea20000000800 */
[----:B---3--:R-:W-:Y:S01]  /*54d0*/  ISETP.NE.U32.AND P0, PT, R32, RZ, PT ;  /* 0x000000ff2000720c */ /* 0x008fe20003f05070 */
[----:B------:R-:W-:-:S03]  /*54e0*/  IMAD.MOV.U32 R15, RZ, RZ, -0x1 ;  /* 0xffffffffff0f7424 */ /* 0x000fc600078e00ff */
[----:B------:R-:W-:-:S03]  /*54f0*/  ISETP.NE.AND.EX P0, PT, R33, RZ, PT, P0 ;  /* 0x000000ff2100720c */ /* 0x000fc60003f05300 */
[----:B------:R-:W3:Y:S01]  /*5500*/  LDC R25, c[0x0][0x148] ;  /* 0x00005200ff197b82 */ /* 0x000ee20000000800 */
[-CC-:B0-----:R-:W-:Y:S02]  /*5510*/  SHF.R.U64 R20, R4, R14.reuse, R5.reuse ;  /* 0x0000000e04147219 */ /* 0x181fe40000001205 */
[----:B------:R-:W-:Y:S01]  /*5520*/  SHF.R.U32.HI R5, RZ, R14, R5 ;  /* 0x0000000eff057219 */ /* 0x000fe20000011605 */
[----:B------:R-:W-:-:S04]  /*5530*/  FMUL R14, R6, UR6 ;  /* 0x00000006060e7c20 */ /* 0x000fc80008400000 */
[----:B------:R-:W0:Y:S01]  /*5540*/  LDC R26, c[0x0][0x600] ;  /* 0x00018000ff1a7b82 */ /* 0x000e220000000800 */
[----:B------:R4:W0:Y:S01]  /*5550*/  F2I.U32.TRUNC.NTZ R23, R14 ;  /* 0x0000000e00177305 */ /* 0x000822000020f000 */
[-CC-:B-1----:R-:W-:Y:S02]  /*5560*/  SHF.R.U64 R6, R20, R16.reuse, R5.reuse ;  /* 0x0000001014067219 */ /* 0x182fe40000001205 */
[----:B------:R-:W-:-:S04]  /*5570*/  SHF.R.U32.HI R5, RZ, R16, R5 ;  /* 0x00000010ff057219 */ /* 0x000fc80000011605 */
[----:B------:R-:W1:Y:S01]  /*5580*/  LDC R31, c[0x0][0x648] ;  /* 0x00019200ff1f7b82 */ /* 0x000e620000000800 */
[-CC-:B--2---:R-:W-:Y:S02]  /*5590*/  SHF.R.U64 R24, R6, R30.reuse, R5.reuse ;  /* 0x0000001e06187219 */ /* 0x184fe40000001205 */
[-C--:B------:R-:W-:Y:S02]  /*55a0*/  SHF.L.U32 R15, R15, R30.reuse, RZ ;  /* 0x0000001e0f0f7219 */ /* 0x080fe400000006ff */
[-C--:B------:R-:W-:Y:S01]  /*55b0*/  SHF.R.U32.HI R5, RZ, R30.reuse, R5 ;  /* 0x0000001eff057219 */ /* 0x080fe20000011605 */
[----:B------:R-:W-:Y:S01]  /*55c0*/  IMAD.MOV.U32 R4, RZ, RZ, R24 ;  /* 0x000000ffff047224 */ /* 0x000fe200078e0018 */
[----:B------:R-:W-:Y:S01]  /*55d0*/  SHF.L.U32 R30, R17, R30, RZ ;  /* 0x0000001e111e7219 */ /* 0x000fe200000006ff */
[----:B------:R-:W2:Y:S01]  /*55e0*/  LDC R34, c[0x0][0x638] ;  /* 0x00018e00ff227b82 */ /* 0x000ea20000000800 */
[----:B------:R-:W-:-:S07]  /*55f0*/  LOP3.LUT R29, RZ, R15, RZ, 0x33, !PT ;  /* 0x0000000fff1d7212 */ /* 0x000fce00078e33ff */
[----:B------:R-:W0:Y:S01]  /*5600*/  LDC R35, c[0x0][0x610] ;  /* 0x00018400ff237b82 */ /* 0x000e220000000800 */
        /* <DEDUP_REMOVED lines=11> */
.L_x_105:
[----:B-1----:R-:W-:Y:S01]  /*56c0*/  SHF.R.U64 R4, R4, R31, R5 ;  /* 0x0000001f04047219 */ /* 0x002fe20000001205 */
[----:B0-----:R-:W-:Y:S01]  /*56d0*/  VIADD R17, R26, 0xffffffff ;  /* 0xffffffff1a117836 */ /* 0x001fe20000000000 */
[----:B------:R-:W-:Y:S01]  /*56e0*/  LOP3.LUT R15, R6, R29, RZ, 0xc0, !PT ;  /* 0x0000001d060f7212 */ /* 0x000fe200078ec0ff */
[----:B------:R-:W-:Y:S02]  /*56f0*/  IMAD.MOV R23, RZ, RZ, -R23 ;  /* 0x000000ffff177224 */ /* 0x000fe400078e0a17 */
[----:B------:R-:W-:Y:S02]  /*5700*/  IMAD.MOV R5, RZ, RZ, -R4 ;  /* 0x000000ffff057224 */ /* 0x000fe400078e0a04 */
[----:B------:R-:W-:Y:S01]  /*5710*/  IMAD R6, R30, R4, R15 ;  /* 0x000000041e067224 */ /* 0x000fe200078e020f */
[----:B------:R-:W-:Y:S01]  /*5720*/  LOP3.LUT R15, R20, R17, RZ, 0xc0, !PT ;  /* 0x00000011140f7212 */ /* 0x000fe200078ec0ff */
[----:B---3--:R-:W-:Y:S02]  /*5730*/  @P4 IMAD R27, R25, R23, R28 ;  /* 0x00000017191b4224 */ /* 0x008fe400078e021c */
[----:B--2---:R-:W-:-:S02]  /*5740*/  IMAD R4, R5, R34, R24 ;  /* 0x0000002205047224 */ /* 0x004fc400078e0218 */
[----:B------:R-:W-:Y:S02]  /*5750*/  IMAD R6, R6, R35, R27 ;  /* 0x0000002306067224 */ /* 0x000fe400078e021b */
[----:B------:R-:W-:Y:S02]  /*5760*/  IMAD R5, R4, R26, R15 ;  /* 0x0000001a04057224 */ /* 0x000fe400078e020f */
[----:B------:R-:W-:-:S03]  /*5770*/  IMAD.MOV.U32 R14, RZ, RZ, 0x1 ;  /* 0x00000001ff0e7424 */ /* 0x000fc600078e00ff */
[----:B------:R-:W-:Y:S02]  /*5780*/  SEL R4, R5, R6, !P4 ;  /* 0x0000000605047207 */ /* 0x000fe40006000000 */
[----:B------:R-:W-:Y:S01]  /*5790*/  SEL R6, R6, R5, !P4 ;  /* 0x0000000506067207 */ /* 0x000fe20006000000 */
[----:B------:R-:W-:-:S07]  /*57a0*/  IMAD.MOV.U32 R5, RZ, RZ, R22 ;  /* 0x000000ffff057224 */ /* 0x000fce00078e0016 */
.L_x_103:
[----:B------:R-:W-:Y:S02]  /*57b0*/  LOP3.LUT P0, RZ, R14, 0xff, RZ, 0xc0, !PT ;  /* 0x000000ff0eff7812 */ /* 0x000fe4000780c0ff */
[----:B------:R-:W-:-:S11]  /*57c0*/  LOP3.LUT R87, R87, 0x1, RZ, 0x3c, !PT ;  /* 0x0000000157577812 */ /* 0x000fd600078e3cff */
[----:B------:R-:W-:Y:S05]  /*57d0*/  @P0 BRA `(.L_x_106) ;  /* 0xffffffbc00ec0947 */ /* 0x000fea000383ffff */
[----:B------:R-:W-:Y:S05]  /*57e0*/  EXIT ;  /* 0x000000000000794d */ /* 0x000fea0003800000 */
.L_x_14:
[----:B------:R-:W-:-:S08]  /*57f0*/  ISETP.NE.AND P0, PT, R20, RZ, PT ;  /* 0x000000ff1400720c */ /* 0x000fd00003f05270 */
[----:B-----5:R-:W0:-:S00]  /*5800*/  USETMAXREG.DEALLOC.CTAPOOL 0x28 ;  /* 0x00000028000079c8 */ /* 0x020e0000080e0500 */
[----:B------:R-:W-:Y:S05]  /*5810*/  @P0 EXIT ;  /* 0x000000000000094d */ /* 0x000fea0003800000 */
[----:B0-----:R-:W-:Y:S01]  /*5820*/  LOP3.LUT P0, RZ, R16, 0xff, RZ, 0xc0, !PT ;  /* 0x000000ff10ff7812 */ /* 0x001fe2000780c0ff */
[----:B------:R-:W-:Y:S02]  /*5830*/  IMAD.MOV.U32 R13, RZ, RZ, 0x1 ;  /* 0x00000001ff0d7424 */ /* 0x000fe400078e00ff */
[----:B------:R-:W-:-:S10]  /*5840*/  IMAD.MOV.U32 R12, RZ, RZ, RZ ;  /* 0x000000ffff0c7224 */ /* 0x000fd400078e00ff */
[----:B------:R-:W-:Y:S05]  /*5850*/  @!P0 BRA `(.L_x_107) ;  /* 0x0000000c00008947 */ /* 0x000fea0003800000 */
[----:B------:R-:W-:Y:S01]  /*5860*/  LOP3.LUT P0, RZ, R11, 0x1f, RZ, 0xc0, !PT ;  /* 0x0000001f0bff7812 */ /* 0x000fe2000780c0ff */
[----:B------:R-:W-:Y:S01]  /*5870*/  ULDC UR5, c[0x0][0x658] ;  /* 0x0001960000057ab9 */ /* 0x000fe20000000800 */
[----:B------:R-:W-:Y:S01]  /*5880*/  UMOV UR6, 0xffffffff ;  /* 0xffffffff00067882 */ /* 0x000fe20000000000 */
[----:B------:R-:W-:Y:S01]  /*5890*/  BSSY B0, `(.L_x_107) ;  /* 0x00000bc000007945 */ /* 0x000fe20003800000 */
[----:B------:R-:W-:Y:S01]  /*58a0*/  USHF.L.U32 UR6, UR6, UR5, URZ ;  /* 0x0000000506067299 */ /* 0x000fe2000800063f */
[C---:B------:R-:W-:Y:S01]  /*58b0*/  ISETP.NE.AND P2, PT, R10.reuse, RZ, PT ;  /* 0x000000ff0a00720c */ /* 0x040fe20003f45270 */
[----:B------:R-:W-:Y:S01]  /*58c0*/  IMAD.MOV.U32 R15, RZ, RZ, 0x1 ;  /* 0x00000001ff0f7424 */ /* 0x000fe200078e00ff */
[----:B------:R-:W-:Y:S01]  /*58d0*/  ISETP.NE.OR P0, PT, R10, RZ, !P0 ;  /* 0x000000ff0a00720c */ /* 0x000fe20004705670 */
[----:B------:R-:W-:Y:S01]  /*58e0*/  IMAD.MOV.U32 R13, RZ, RZ, 0x1 ;  /* 0x00000001ff0d7424 */ /* 0x000fe200078e00ff */
[----:B------:R-:W-:Y:S01]  /*58f0*/  LOP3.LUT R14, R7, 0x2, RZ, 0xfc, !PT ;  /* 0x00000002070e7812 */ /* 0x000fe200078efcff */
[----:B------:R-:W-:Y:S01]  /*5900*/  IMAD.MOV.U32 R12, RZ, RZ, RZ ;  /* 0x000000ffff0c7224 */ /* 0x000fe200078e00ff */
[----:B------:R-:W-:Y:S01]  /*5910*/  ULDC UR4, c[0x0][0x600] ;  /* 0x0001800000047ab9 */ /* 0x000fe20000000800 */
[----:B------:R-:W-:Y:S01]  /*5920*/  UMOV UR7, 0x1 ;  /* 0x0000000100077882 */ /* 0x000fe20000000000 */
[----:B------:R-:W-:-:S02]  /*5930*/  UIADD3 UR22, UR13, 0x1, URZ ;  /* 0x000000010d167890 */ /* 0x000fc4000fffe03f */
[----:B------:R-:W-:Y:S02]  /*5940*/  UIADD3 UR16, UR4, -0x1, URZ ;  /* 0xffffffff04107890 */ /* 0x000fe4000fffe03f */
[----:B------:R-:W-:Y:S02]  /*5950*/  USHF.L.U32 UR18, UR7, UR5, URZ ;  /* 0x0000000507127299 */ /* 0x000fe4000800063f */
[----:B------:R-:W-:Y:S01]  /*5960*/  ULOP3.LUT UR17, URZ, UR6, URZ, 0x33, !UPT ;  /* 0x000000063f117292 */ /* 0x000fe2000f8e333f */
[----:B------:R-:W-:-:S11]  /*5970*/  ULDC.64 UR20, c[0x0][0x198] ;  /* 0x0000660000147ab9 */ /* 0x000fd60000000a00 */
.L_x_119:
[----:B------:R-:W-:-:S03]  /*5980*/  UMOV UR4, 0xffffffff ;  /* 0xffffffff00047882 */ /* 0x000fc60000000000 */
[----:B------:R-:W-:Y:S05]  /*5990*/  BRA.DIV UR4, `(.L_x_108) ;  /* 0x0000001e04307947 */ /* 0x000fea000b800000 */
[----:B------:R-:W-:-:S13]  /*59a0*/  ELECT P1, URZ, PT ;  /* 0x00000000003f782f */ /* 0x000fda0003820000 */
.L_x_156:
[----:B------:R-:W0:Y:S01]  /*59b0*/  LDC R10, c[0x0][0x28c] ;  /* 0x0000a300ff0a7b82 */ /* 0x000e220000000800 */
[----:B------:R-:W-:Y:S01]  /*59c0*/  BSSY B1, `(.L_x_109) ;  /* 0x0000035000017945 */ /* 0x000fe20003800000 */
[----:B0-----:R-:W-:-:S13]  /*59d0*/  ISETP.LT.OR P1, PT, R10, 0x1, !P1 ;  /* 0x000000010a00780c */ /* 0x001fda0004f21670 */
[----:B------:R-:W-:Y:S05]  /*59e0*/  @P1 BRA `(.L_x_110) ;  /* 0x0000000000c81947 */ /* 0x000fea0003800000 */
[----:B------:R-:W-:Y:S02]  /*59f0*/  IMAD.SHL.U32 R16, R4, 0x40, RZ ;  /* 0x0000004004107824 */ /* 0x000fe400078e00ff */
[----:B------:R-:W-:Y:S02]  /*5a00*/  IMAD.SHL.U32 R17, R6, 0x40, RZ ;  /* 0x0000004006117824 */ /* 0x000fe400078e00ff */
[----:B------:R-:W-:Y:S02]  /*5a10*/  IMAD.MOV.U32 R18, RZ, RZ, RZ ;  /* 0x000000ffff127224 */ /* 0x000fe400078e00ff */
[----:B------:R-:W-:Y:S02]  /*5a20*/  IMAD.U32 R20, RZ, RZ, UR22 ;  /* 0x00000016ff147e24 */ /* 0x000fe4000f8e00ff */
[----:B------:R-:W-:Y:S02]  /*5a30*/  IMAD.MOV.U32 R4, RZ, RZ, R13 ;  /* 0x000000ffff047224 */ /* 0x000fe400078e000d */
[----:B------:R-:W-:-:S07]  /*5a40*/  IMAD.MOV.U32 R6, RZ, RZ, R12 ;  /* 0x000000ffff067224 */ /* 0x000fce00078e000c */
.L_x_114:
[----:B------:R-:W0:Y:S01]  /*5a50*/  S2R R11, SR_CgaCtaId ;  /* 0x00000000000b7919 */ /* 0x000e220000008800 */
[----:B------:R-:W-:-:S04]  /*5a60*/  MOV R10, 0x400 ;  /* 0x00000400000a7802 */ /* 0x000fc80000000f00 */
[----:B0-----:R-:W-:Y:S02]  /*5a70*/  LEA R21, R11, R10, 0x18 ;  /* 0x0000000a0b157211 */ /* 0x001fe400078ec0ff */
[----:B------:R-:W-:Y:S01]  /*5a80*/  SHF.L.U32 R10, R4, 0x1f, RZ ;  /* 0x0000001f040a7819 */ /* 0x000fe200000006ff */
[----:B------:R-:W0:Y:S02]  /*5a90*/  @!P2 LDC R11, c[0x0][0x500] ;  /* 0x00014000ff0bab82 */ /* 0x000e240000000800 */
[----:B------:R-:W-:-:S04]  /*5aa0*/  IMAD R19, R6, 0x8, R21 ;  /* 0x0000000806137824 */ /* 0x000fc800078e0215 */
[----:B------:R-:W1:Y:S02]  /*5ab0*/  SYNCS.PHASECHK.TRANS64.TRYWAIT P1, [R19+URZ+0xe0], R10 ;  /* 0x0000e00a130075a7 */ /* 0x000e64000802017f */
[----:B-1----:R-:W-:Y:S05]  /*5ac0*/  @!P1 BRA `(.L_x_111) ;  /* 0x0000001c00049947 */ /* 0x002fea0003800000 */
.L_x_157:
[----:B-1----:R-:W-:Y:S01]  /*5ad0*/  PRMT R10, R14, 0x9910, RZ ;  /* 0x000099100e0a7816 */ /* 0x002fe200000000ff */
[----:B0-----:R0:W-:Y:S03]  /*5ae0*/  @!P2 SYNCS.ARRIVE.TRANS64 RZ, [R19+URZ], R11 ;  /* 0x0000000b13ffa9a7 */ /* 0x0011e6000800003f */
[----:B------:R-:W-:-:S13]  /*5af0*/  ISETP.NE.AND P1, PT, R10, 0x2, PT ;  /* 0x000000020a00780c */ /* 0x000fda0003f25270 */
[----:B0-----:R-:W-:Y:S05]  /*5b00*/  @P1 BRA `(.L_x_112) ;  /* 0x0000000000041947 */ /* 0x001fea0003800000 */
[----:B------:R-:W-:Y:S01]  /*5b10*/  BPT.TRAP 0x1 ;  /* 0x000000040000795c */ /* 0x000fe20000300000 */
.L_x_112:
[----:B------:R-:W-:Y:S05]  /*5b20*/  @P0 BRA `(.L_x_113) ;  /* 0x0000000000040947 */ /* 0x000fea0003800000 */
[----:B------:R-:W-:Y:S01]  /*5b30*/  BPT.TRAP 0x1 ;  /* 0x000000040000795c */ /* 0x000fe20000300000 */
.L_x_113:
[----:B------:R-:W-:Y:S01]  /*5b40*/  IMAD R21, R6, 0x1000, R21 ;  /* 0x0000100006157824 */ /* 0x000fe200078e0215 */
[----:B------:R-:W-:Y:S01]  /*5b50*/  R2UR UR9, R19 ;  /* 0x00000000130972ca */ /* 0x000fe200000e0000 */
[----:B------:R-:W-:Y:S01]  /*5b60*/  VIADD R20, R20, 0xffffffff ;  /* 0xffffffff14147836 */ /* 0x000fe20000000000 */
[----:B------:R-:W-:Y:S01]  /*5b70*/  UIADD3 UR4, UP0, UR20, 0xf0, URZ ;  /* 0x000000f014047890 */ /* 0x000fe2000ff1e03f */
[----:B------:R-:W-:Y:S01]  /*5b80*/  R2UR UR11, R17 ;  /* 0x00000000110b72ca */ /* 0x000fe200000e0000 */
[----:B------:R-:W-:Y:S01]  /*5b90*/  UIADD3 UR24, UP1, UR20, 0x1f0, URZ ;  /* 0x000001f014187890 */ /* 0x000fe2000ff3e03f */
[----:B------:R-:W-:Y:S01]  /*5ba0*/  R2UR UR8, R21 ;  /* 0x00000000150872ca */ /* 0x000fe200000e0000 */
[----:B------:R-:W-:Y:S01]  /*5bb0*/  UIADD3.X UR5, URZ, UR21, URZ, UP0, !UPT ;  /* 0x000000153f057290 */ /* 0x000fe200087fe43f */
[----:B------:R-:W-:Y:S01]  /*5bc0*/  R2UR UR10, R18 ;  /* 0x00000000120a72ca */ /* 0x000fe200000e0000 */
[----:B------:R-:W-:Y:S01]  /*5bd0*/  VIADD R6, R6, 0x1 ;  /* 0x0000000106067836 */ /* 0x000fe20000000000 */
[----:B------:R-:W-:Y:S01]  /*5be0*/  R2UR UR12, R5 ;  /* 0x00000000050c72ca */ /* 0x000fe200000e0000 */
[----:B------:R-:W-:Y:S01]  /*5bf0*/  UIADD3.X UR25, URZ, UR21, URZ, UP1, !UPT ;  /* 0x000000153f197290 */ /* 0x000fe20008ffe43f */
[----:B------:R-:W-:Y:S01]  /*5c00*/  R2UR UR19, R16 ;  /* 0x00000000101372ca */ /* 0x000fe200000e0000 */
[----:B------:R-:W-:Y:S01]  /*5c10*/  UMOV UR6, 0x0 ;  /* 0x0000000000067882 */ /* 0x000fe20000000000 */
[----:B------:R-:W-:Y:S01]  /*5c20*/  ISETP.GT.AND P3, PT, R20, 0x1, PT ;  /* 0x000000011400780c */ /* 0x000fe20003f64270 */
[----:B------:R-:W-:Y:S01]  /*5c30*/  UMOV UR7, 0x10000000 ;  /* 0x1000000000077882 */ /* 0x000fe20000000000 */
[----:B------:R-:W-:Y:S01]  /*5c40*/  ISETP.NE.AND P1, PT, R6, 0x1c, PT ;  /* 0x0000001c0600780c */ /* 0x000fe20003f25270 */
[----:B------:R-:W-:-:S02]  /*5c50*/  VIADD R18, R18, 0x40 ;  /* 0x0000004012127836 */ /* 0x000fc40000000000 */
[----:B------:R-:W-:Y:S01]  /*5c60*/  UIADD3 UR14, UR8, 0x300, URZ ;  /* 0x00000300080e7890 */ /* 0x000fe2000fffe03f */
[----:B------:R-:W-:Y:S01]  /*5c70*/  SEL R11, RZ, 0x1, P1 ;  /* 0x00000001ff0b7807 */ /* 0x000fe20000800000 */
[----:B------:R-:W-:Y:S01]  /*5c80*/  UIADD3 UR15, UR8, 0x1c300, URZ ;  /* 0x0001c300080f7890 */ /* 0x000fe2000fffe03f */
[----:B------:R-:W-:Y:S02]  /*5c90*/  SEL R6, R6, RZ, P1 ;  /* 0x000000ff06067207 */ /* 0x000fe40000800000 */
[----:B------:R-:W-:Y:S02]  /*5ca0*/  LOP3.LUT R4, R4, R11, RZ, 0x3c, !PT ;  /* 0x0000000b04047212 */ /* 0x000fe400078e3cff */
[----:B------:R-:W-:Y:S02]  /*5cb0*/  UMOV UR8, UR14 ;  /* 0x0000000e00087c82 */ /* 0x000fe40008000000 */
[----:B------:R0:W-:Y:S02]  /*5cc0*/  UTMALDG.3D [UR8], [UR4], desc[UR6] ;  /* 0x00000608040075b4 */ /* 0x0001e40008011000 */
[----:B0-----:R-:W-:Y:S01]  /*5cd0*/  UMOV UR8, UR15 ;  /* 0x0000000f00087c82 */ /* 0x001fe20008000000 */
[----:B------:R-:W-:-:S02]  /*5ce0*/  UMOV UR11, UR19 ;  /* 0x00000013000b7c82 */ /* 0x000fc40008000000 */
[----:B------:R0:W-:Y:S02]  /*5cf0*/  UTMALDG.3D [UR8], [UR24], desc[UR6] ;  /* 0x00000608180075b4 */ /* 0x0001e40008011000 */
[----:B0-----:R-:W-:Y:S05]  /*5d00*/  @P3 BRA `(.L_x_114) ;  /* 0xfffffffc00503947 */ /* 0x001fea000383ffff */
.L_x_110:
[----:B------:R-:W-:Y:S05]  /*5d10*/  BSYNC B1 ;  /* 0x0000000000017941 */ /* 0x000fea0003800000 */
.L_x_109:
[----:B------:R-:W-:Y:S01]  /*5d20*/  LOP3.LUT P5, RZ, R15, 0xff, RZ, 0xc0, !PT ;  /* 0x000000ff0fff7812 */ /* 0x000fe200078ac0ff */
[----:B------:R-:W-:Y:S01]  /*5d30*/  VIADD R11, R12, UR13 ;  /* 0x0000000d0c0b7c36 */ /* 0x000fe20008000000 */
[----:B------:R-:W-:Y:S01]  /*5d40*/  ULDC.64 UR4, c[0x0][0x650] ;  /* 0x0001940000047ab9 */ /* 0x000fe20000000a00 */
[----:B------:R-:W-:Y:S01]  /*5d50*/  IMAD.U32 R6, RZ, RZ, UR13 ;  /* 0x0000000dff067e24 */ /* 0x000fe2000f8e00ff */
[----:B------:R-:W-:Y:S01]  /*5d60*/  UISETP.GE.U32.AND UP0, UPT, UR13, 0x1c, UPT ;  /* 0x0000001c0d00788c */ /* 0x000fe2000bf06070 */
[----:B------:R-:W-:Y:S01]  /*5d70*/  BSSY B1, `(.L_x_115) ;  /* 0x000006b000017945 */ /* 0x000fe20003800000 */
[----:B------:R-:W-:Y:S02]  /*5d80*/  ISETP.GT.U32.AND P1, PT, R11, 0x1b, PT ;  /* 0x0000001b0b00780c */ /* 0x000fe40003f24070 */
[----:B------:R-:W-:Y:S02]  /*5d90*/  PRMT R10, RZ, 0x7610, R10 ;  /* 0x00007610ff0a7816 */ /* 0x000fe4000000000a */
[----:B------:R-:W-:-:S02]  /*5da0*/  ISETP.LT.U32.AND P1, PT, R6, 0x1c, P1 ;  /* 0x0000001c0600780c */ /* 0x000fc40000f21070 */
[----:B------:R-:W-:Y:S01]  /*5db0*/  PLOP3.LUT P3, PT, PT, PT, UP0, 0x80, 0x0 ;  /* 0x000000000000781c */ /* 0x000fe20003f6f008 */
[----:B------:R-:W0:Y:S01]  /*5dc0*/  @P5 S2R R5, SR_CgaCtaId ;  /* 0x0000000000055919 */ /* 0x000e220000008800 */
[----:B------:R-:W-:Y:S02]  /*5dd0*/  @P5 MOV R4, 0x400 ;  /* 0x0000040000045802 */ /* 0x000fe40000000f00 */
[----:B------:R-:W-:Y:S02]  /*5de0*/  SEL R6, RZ, 0x1, !P1 ;  /* 0x00000001ff067807 */ /* 0x000fe40004800000 */
[----:B------:R-:W-:Y:S02]  /*5df0*/  PRMT R15, RZ, 0x7610, R15 ;  /* 0x00007610ff0f7816 */ /* 0x000fe4000000000f */
[----:B------:R-:W-:Y:S01]  /*5e00*/  LOP3.LUT R13, R13, R6, RZ, 0x3c, !PT ;  /* 0x000000060d0d7212 */ /* 0x000fe200078e3cff */
[----:B------:R-:W-:Y:S01]  /*5e10*/  IMAD.MOV.U32 R6, RZ, RZ, -0x1 ;  /* 0xffffffffff067424 */ /* 0x000fe200078e00ff */
[----:B0-----:R-:W-:-:S04]  /*5e20*/  @P5 LEA R4, R5, R4, 0x18 ;  /* 0x0000000405045211 */ /* 0x001fc800078ec0ff */
[----:B------:R0:W-:Y:S01]  /*5e30*/  @P5 SYNCS.ARRIVE.TRANS64.A1T0 RZ, [R4+URZ+0x1f8], RZ ;  /* 0x0001f8ff04ff59a7 */ /* 0x0001e2000810003f */
[----:B------:R-:W-:-:S04]  /*5e40*/  IADD3 R2, P5, R2, R8, RZ ;  /* 0x0000000802027210 */ /* 0x000fc80007fbe0ff */
[----:B------:R-:W-:Y:S01]  /*5e50*/  ISETP.GE.U32.AND P1, PT, R2, UR4, PT ;  /* 0x0000000402007c0c */ /* 0x000fe2000bf26070 */
[----:B------:R-:W-:Y:S01]  /*5e60*/  IMAD.X R3, R3, 0x1, R0, P5 ;  /* 0x0000000103037824 */ /* 0x000fe200028e0600 */
[----:B0-----:R-:W-:-:S04]  /*5e70*/  SHF.R.U32.HI R4, RZ, 0x2, R11 ;  /* 0x00000002ff047819 */ /* 0x001fc8000001160b */
[----:B------:R-:W-:Y:S01]  /*5e80*/  ISETP.GE.U32.AND.EX P1, PT, R3, UR5, PT, P1 ;  /* 0x0000000503007c0c */ /* 0x000fe2000bf26110 */
[----:B------:R-:W-:-:S04]  /*5e90*/  IMAD.WIDE.U32 R4, R4, 0x24924925, RZ ;  /* 0x2492492504047825 */ /* 0x000fc800078e00ff */
[----:B------:R-:W-:Y:S01]  /*5ea0*/  IMAD R12, R5, -0x1c, R11 ;  /* 0xffffffe4050c7824 */ /* 0x000fe200078e020b */
[----:B------:R-:W-:Y:S01]  /*5eb0*/  @P3 LOP3.LUT R13, R13, 0x1, R5, 0x78, !PT ;  /* 0x000000010d0d3812 */ /* 0x000fe200078e7805 */
[----:B------:R-:W-:Y:S02]  /*5ec0*/  IMAD.MOV.U32 R4, RZ, RZ, -0x1 ;  /* 0xffffffffff047424 */ /* 0x000fe400078e00ff */
[----:B------:R-:W-:-:S04]  /*5ed0*/  IMAD.MOV.U32 R5, RZ, RZ, -0x1 ;  /* 0xffffffffff057424 */ /* 0x000fc800078e00ff */
[----:B------:R-:W-:Y:S05]  /*5ee0*/  @P1 BRA `(.L_x_116) ;  /* 0x00000004004c1947 */ /* 0x000fea0003800000 */
[----:B------:R-:W0:Y:S01]  /*5ef0*/  S2R R17, SR_CTAID.X ;  /* 0x0000000000117919 */ /* 0x000e220000002500 */
[----:B------:R-:W-:Y:S01]  /*5f00*/  ULDC.64 UR4, c[0x0][0x628] ;  /* 0x00018a0000047ab9 */ /* 0x000fe20000000a00 */
[----:B------:R-:W1:Y:S01]  /*5f10*/  LDC R18, c[0x0][0x144] ;  /* 0x00005100ff127b82 */ /* 0x000e620000000800 */
[----:B------:R-:W-:Y:S01]  /*5f20*/  ISETP.NE.U32.AND P1, PT, RZ, UR4, PT ;  /* 0x00000004ff007c0c */ /* 0x000fe2000bf25070 */
[----:B------:R-:W2:Y:S01]  /*5f30*/  S2R R6, SR_CTAID.Y ;  /* 0x0000000000067919 */ /* 0x000ea20000002600 */
[----:B------:R-:W-:Y:S01]  /*5f40*/  ULDC UR6, c[0x0][0x150] ;  /* 0x0000540000067ab9 */ /* 0x000fe20000000800 */
[----:B------:R-:W-:Y:S01]  /*5f50*/  ULDC UR7, c[0x0][0x630] ;  /* 0x00018c0000077ab9 */ /* 0x000fe20000000800 */
[----:B------:R-:W-:Y:S01]  /*5f60*/  ISETP.NE.AND.EX P1, PT, RZ, UR5, PT, P1 ;  /* 0x00000005ff007c0c */ /* 0x000fe2000bf25310 */
[----:B------:R-:W-:Y:S01]  /*5f70*/  IMAD.MOV.U32 R4, RZ, RZ, R2 ;  /* 0x000000ffff047224 */ /* 0x000fe200078e0002 */
[----:B0-----:R-:W-:-:S05]  /*5f80*/  I2FP.F32.U32 R5, R17 ;  /* 0x0000001100057245 */ /* 0x001fca0000201000 */
[----:B------:R-:W-:Y:S01]  /*5f90*/  FMUL R20, R5, UR6 ;  /* 0x0000000605147c20 */ /* 0x000fe20008400000 */
[----:B------:R-:W-:-:S05]  /*5fa0*/  IMAD.MOV.U32 R5, RZ, RZ, R3 ;  /* 0x000000ffff057224 */ /* 0x000fca00078e0003 */
[----:B--2---:R-:W-:Y:S05]  /*5fb0*/  @!P1 BRA `(.L_x_117) ;  /* 0x0000000000289947 */ /* 0x004fea0003800000 */
[----:B------:R-:W-:Y:S02]  /*5fc0*/  ULDC UR6, c[0x0][0x634] ;  /* 0x00018d0000067ab9 */ /* 0x000fe40000000800 */
[----:B------:R-:W-:-:S05]  /*5fd0*/  IADD3 R5, P1, R2, UR6, RZ ;  /* 0x0000000602057c10 */ /* 0x000fca000ff3e0ff */
[----:B------:R-:W-:-:S04]  /*5fe0*/  IMAD.X R19, RZ, RZ, R3, P1 ;  /* 0x000000ffff137224 */ /* 0x000fc800008e0603 */
[----:B------:R-:W-:-:S04]  /*5ff0*/  IMAD.WIDE.U32 R10, R19, UR4, RZ ;  /* 0x00000004130a7c25 */ /* 0x000fc8000f8e00ff */
[----:B------:R-:W-:-:S04]  /*6000*/  IMAD.WIDE.U32 R10, P1, R5, UR5, R10 ;  /* 0x00000005050a7c25 */ /* 0x000fc8000f82000a */
[----:B------:R-:W-:-:S04]  /*6010*/  IMAD.WIDE.U32 R4, R5, UR4, RZ ;  /* 0x0000000405047c25 */ /* 0x000fc8000f8e00ff */
[----:B------:R-:W-:Y:S01]  /*6020*/  IMAD.MOV.U32 R4, RZ, RZ, R11 ;  /* 0x000000ffff047224 */ /* 0x000fe200078e000b */
[----:B------:R-:W-:Y:S01]  /*6030*/  IADD3 RZ, P3, R5, R10, RZ ;  /* 0x0000000a05ff7210 */ /* 0x000fe20007f7e0ff */
[----:B------:R-:W-:-:S04]  /*6040*/  IMAD.X R5, RZ, RZ, RZ, P1 ;  /* 0x000000ffff057224 */ /* 0x000fc800008e06ff */
[----:B------:R-:W-:-:S08]  /*6050*/  IMAD.WIDE.U32.X R4, R19, UR5, R4, P3 ;  /* 0x0000000513047c25 */ /* 0x000fd000098e0404 */
.L_x_117:
[--C-:B------:R-:W-:Y:S01]  /*6060*/  SHF.R.U64 R16, R4, UR7, R5.reuse ;  /* 0x0000000704107c19 */ /* 0x100fe20008001205 */
[----:B------:R-:W0:Y:S01]  /*6070*/  F2I.U32.TRUNC.NTZ R20, R20 ;  /* 0x0000001400147305 */ /* 0x000e22000020f000 */
[----:B------:R-:W-:Y:S01]  /*6080*/  SHF.R.U32.HI R4, RZ, UR7, R5 ;  /* 0x00000007ff047c19 */ /* 0x000fe20008011605 */
[----:B------:R-:W-:Y:S01]  /*6090*/  ULDC.64 UR4, c[0x0][0x620] ;  /* 0x0001880000047ab9 */ /* 0x000fe20000000a00 */
[----:B------:R-:W-:Y:S01]  /*60a0*/  IADD3 R11, P1, RZ, -R16, RZ ;  /* 0x80000010ff0b7210 */ /* 0x000fe20007f3e0ff */
[----:B------:R-:W-:Y:S01]  /*60b0*/  ULDC.64 UR6, c[0x0][0x640] ;  /* 0x0001900000067ab9 */ /* 0x000fe20000000a00 */
[----:B------:R-:W2:Y:S03]  /*60c0*/  LDC R21, c[0x0][0x148] ;  /* 0x00005200ff157b82 */ /* 0x000ea60000000800 */
[----:B------:R-:W-:Y:S01]  /*60d0*/  IMAD.X R4, RZ, RZ, ~R4, P1 ;  /* 0x000000ffff047224 */ /* 0x000fe200008e0e04 */
[----:B------:R-:W-:-:S03]  /*60e0*/  ISETP.NE.U32.AND P1, PT, RZ, UR6, PT ;  /* 0x00000006ff007c0c */ /* 0x000fc6000bf25070 */
[----:B------:R-:W-:Y:S01]  /*60f0*/  IMAD R10, R4, UR4, RZ ;  /* 0x00000004040a7c24 */ /* 0x000fe2000f8e02ff */
[----:B------:R-:W-:Y:S01]  /*6100*/  ISETP.NE.AND.EX P1, PT, RZ, UR7, PT, P1 ;  /* 0x00000007ff007c0c */ /* 0x000fe2000bf25310 */
[----:B------:R-:W-:Y:S01]  /*6110*/  IMAD.WIDE.U32 R4, R11, UR4, R2 ;  /* 0x000000040b047c25 */ /* 0x000fe2000f8e0002 */
[----:B------:R-:W-:-:S03]  /*6120*/  ULDC UR4, c[0x0][0x618] ;  /* 0x0001860000047ab9 */ /* 0x000fc60000000800 */
[----:B------:R-:W-:Y:S01]  /*6130*/  IMAD R11, R11, UR5, R10 ;  /* 0x000000050b0b7c24 */ /* 0x000fe2000f8e020a */
[----:B------:R-:W-:Y:S01]  /*6140*/  ULDC UR5, c[0x0][0x154] ;  /* 0x0000550000057ab9 */ /* 0x000fe20000000800 */
[----:B0-----:R-:W-:Y:S02]  /*6150*/  IMAD.MOV R10, RZ, RZ, -R20 ;  /* 0x000000ffff0a7224 */ /* 0x001fe400078e0a14 */
[----:B------:R-:W-:Y:S02]  /*6160*/  IMAD.IADD R5, R5, 0x1, R11 ;  /* 0x0000000105057824 */ /* 0x000fe400078e020b */
[----:B-1----:R-:W-:Y:S01]  /*6170*/  IMAD R17, R18, R10, R17 ;  /* 0x0000000a12117224 */ /* 0x002fe200078e0211 */
[----:B------:R-:W-:Y:S02]  /*6180*/  I2FP.F32.U32 R10, R6 ;  /* 0x00000006000a7245 */ /* 0x000fe40000201000 */
[--C-:B------:R-:W-:Y:S02]  /*6190*/  SHF.R.U64 R18, R4, UR4, R5.reuse ;  /* 0x0000000404127c19 */ /* 0x100fe40008001205 */
[----:B------:R-:W-:Y:S01]  /*61a0*/  SHF.R.U32.HI R5, RZ, UR4, R5 ;  /* 0x00000004ff057c19 */ /* 0x000fe20008011605 */
[----:B------:R-:W-:Y:S01]  /*61b0*/  FMUL R10, R10, UR5 ;  /* 0x000000050a0a7c20 */ /* 0x000fe20008400000 */
[----:B------:R-:W-:-:S02]  /*61c0*/  ULDC UR4, c[0x0][0x608] ;  /* 0x0001820000047ab9 */ /* 0x000fc40000000800 */
[--C-:B------:R-:W-:Y:S01]  /*61d0*/  SHF.R.U64 R20, R18, UR4, R5.reuse ;  /* 0x0000000412147c19 */ /* 0x100fe20008001205 */
[----:B------:R0:W1:Y:S01]  /*61e0*/  F2I.U32.TRUNC.NTZ R22, R10 ;  /* 0x0000000a00167305 */ /* 0x000062000020f000 */
[----:B------:R-:W-:Y:S01]  /*61f0*/  SHF.R.U32.HI R5, RZ, UR4, R5 ;  /* 0x00000004ff057c19 */ /* 0x000fe20008011605 */
[----:B------:R-:W-:-:S03]  /*6200*/  ULDC UR4, c[0x0][0x658] ;  /* 0x0001960000047ab9 */ /* 0x000fc60000000800 */
[--C-:B------:R-:W-:Y:S02]  /*6210*/  SHF.R.U64 R19, R20, UR4, R5.reuse ;  /* 0x0000000414137c19 */ /* 0x100fe40008001205 */
[----:B------:R-:W-:-:S03]  /*6220*/  SHF.R.U32.HI R23, RZ, UR4, R5 ;  /* 0x00000004ff177c19 */ /* 0x000fc60008011605 */
[----:B------:R-:W-:Y:S02]  /*6230*/  IMAD.MOV.U32 R4, RZ, RZ, R19 ;  /* 0x000000ffff047224 */ /* 0x000fe400078e0013 */
[----:B------:R-:W-:Y:S01]  /*6240*/  IMAD.MOV.U32 R5, RZ, RZ, R23 ;  /* 0x000000ffff057224 */ /* 0x000fe200078e0017 */
[----:B0-----:R-:W-:Y:S06]  /*6250*/  @!P1 BRA `(.L_x_118) ;  /* 0x0000000000289947 */ /* 0x001fec0003800000 */
        /* <DEDUP_REMOVED lines=10> */
.L_x_118:
[----:B------:R-:W-:Y:S01]  /*6300*/  ULDC UR4, c[0x0][0x648] ;  /* 0x0001920000047ab9 */ /* 0x000fe20000000800 */
[----:B-1----:R-:W-:Y:S01]  /*6310*/  IMAD.MOV R22, RZ, RZ, -R22 ;  /* 0x000000ffff167224 */ /* 0x002fe200078e0a16 */
[----:B------:R-:W-:Y:S01]  /*6320*/  SHF.R.U64 R5, R4, UR4, R5 ;  /* 0x0000000404057c19 */ /* 0x000fe20008001205 */
[----:B------:R-:W-:Y:S01]  /*6330*/  ULDC UR4, c[0x0][0x638] ;  /* 0x00018e0000047ab9 */ /* 0x000fe20000000800 */
[----:B------:R-:W-:Y:S01]  /*6340*/  LOP3.LUT R4, R20, UR17, RZ, 0xc0, !PT ;  /* 0x0000001114047c12 */ /* 0x000fe2000f8ec0ff */
[----:B--2---:R-:W-:Y:S01]  /*6350*/  @P4 IMAD R17, R21, R22, R6 ;  /* 0x0000001615114224 */ /* 0x004fe200078e0206 */
[----:B------:R-:W-:Y:S01]  /*6360*/  LOP3.LUT R18, R18, UR16, RZ, 0xc0, !PT ;  /* 0x0000001012127c12 */ /* 0x000fe2000f8ec0ff */
[----:B------:R-:W-:Y:S01]  /*6370*/  IMAD.MOV R6, RZ, RZ, -R5 ;  /* 0x000000ffff067224 */ /* 0x000fe200078e0a05 */
[----:B------:R-:W-:Y:S01]  /*6380*/  ULDC UR5, c[0x0][0x610] ;  /* 0x0001840000057ab9 */ /* 0x000fe20000000800 */
[----:B------:R-:W-:Y:S02]  /*6390*/  IMAD R4, R5, UR18, R4 ;  /* 0x0000001205047c24 */ /* 0x000fe4000f8e0204 */
[----:B------:R-:W-:Y:S01]  /*63a0*/  IMAD R19, R6, UR4, R19 ;  /* 0x0000000406137c24 */ /* 0x000fe2000f8e0213 */
[----:B------:R-:W-:Y:S01]  /*63b0*/  ULDC UR4, c[0x0][0x600] ;  /* 0x0001800000047ab9 */ /* 0x000fe20000000800 */
[----:B------:R-:W-:-:S02]  /*63c0*/  IMAD R17, R4, UR5, R17 ;  /* 0x0000000504117c24 */ /* 0x000fc4000f8e0211 */
[----:B------:R-:W-:Y:S02]  /*63d0*/  IMAD R6, R19, UR4, R18 ;  /* 0x0000000413067c24 */ /* 0x000fe4000f8e0212 */
[----:B------:R-:W-:Y:S02]  /*63e0*/  IMAD.MOV.U32 R10, RZ, RZ, 0x1 ;  /* 0x00000001ff0a7424 */ /* 0x000fe400078e00ff */
[----:B------:R-:W-:Y:S01]  /*63f0*/  IMAD.MOV.U32 R5, RZ, RZ, R16 ;  /* 0x000000ffff057224 */ /* 0x000fe200078e0010 */
[----:B------:R-:W-:Y:S02]  /*6400*/  SEL R4, R6, R17, !P4 ;  /* 0x0000001106047207 */ /* 0x000fe40006000000 */
[----:B------:R-:W-:-:S07]  /*6410*/  SEL R6, R17, R6, !P4 ;  /* 0x0000000611067207 */ /* 0x000fce0006000000 */
.L_x_116:
[----:B------:R-:W-:Y:S05]  /*6420*/  BSYNC B1 ;  /* 0x0000000000017941 */ /* 0x000fea0003800000 */
.L_x_115:
[----:B------:R-:W-:-:S13]  /*6430*/  LOP3.LUT P1, RZ, R10, 0xff, RZ, 0xc0, !PT ;  /* 0x000000ff0aff7812 */ /* 0x000fda000782c0ff */
[----:B------:R-:W-:Y:S05]  /*6440*/  @P1 BRA `(.L_x_119) ;  /* 0xfffffff4004c1947 */ /* 0x000fea000383ffff */
[----:B------:R-:W-:Y:S05]  /*6450*/  BSYNC B0 ;  /* 0x0000000000007941 */ /* 0x000fea0003800000 */
.L_x_107:
[----:B------:R-:W-:-:S03]  /*6460*/  UMOV UR4, 0xffffffff ;  /* 0xffffffff00047882 */ /* 0x000fc60000000000 */
[----:B------:R-:W-:Y:S05]  /*6470*/  BRA.DIV UR4, `(.L_x_120) ;  /* 0x0000001204ac7947 */ /* 0x000fea000b800000 */
[----:B------:R-:W-:-:S13]  /*6480*/  ELECT P0, URZ, PT ;  /* 0x00000000003f782f */ /* 0x000fda0003800000 */
.L_x_160:
[----:B------:R-:W-:Y:S04]  /*6490*/  BSSY B0, `(.L_x_121) ;  /* 0x0000103000007945 */ /* 0x000fe80003800000 */
[----:B------:R-:W-:Y:S05]  /*64a0*/  @!P0 BRA `(.L_x_122) ;  /* 0x0000001000048947 */ /* 0x000fea0003800000 */
[----:B------:R-:W-:-:S04]  /*64b0*/  LOP3.LUT R7, R7, 0x2, RZ, 0xfc, !PT ;  /* 0x0000000207077812 */ /* 0x000fc800078efcff */
[----:B------:R-:W-:-:S13]  /*64c0*/  ISETP.NE.AND P0, PT, R7, 0x3, PT ;  /* 0x000000030700780c */ /* 0x000fda0003f05270 */
[----:B------:R-:W-:Y:S05]  /*64d0*/  @!P0 BRA `(.L_x_123) ;  /* 0x0000000000048947 */ /* 0x000fea0003800000 */
[----:B------:R-:W-:Y:S01]  /*64e0*/  BPT.TRAP 0x1 ;  /* 0x000000040000795c */ /* 0x000fe20000300000 */
.L_x_123:
[----:B------:R-:W0:Y:S01]  /*64f0*/  S2R R3, SR_CgaCtaId ;  /* 0x0000000000037919 */ /* 0x000e220000008800 */
[----:B------:R-:W-:Y:S02]  /*6500*/  MOV R0, 0x400 ;  /* 0x0000040000007802 */ /* 0x000fe40000000f00 */
[----:B------:R-:W-:Y:S02]  /*6510*/  SHF.L.U32 R2, R13, 0x1f, RZ ;  /* 0x0000001f0d027819 */ /* 0x000fe400000006ff */
[----:B0-----:R-:W-:-:S05]  /*6520*/  LEA R3, R3, R0, 0x18 ;  /* 0x0000000003037211 */ /* 0x001fca00078ec0ff */
[----:B------:R-:W-:-:S04]  /*6530*/  VIADD R3, R3, 0xe0 ;  /* 0x000000e003037836 */ /* 0x000fc80000000000 */
[C---:B------:R-:W-:Y:S02]  /*6540*/  IMAD R5, R12.reuse, 0x8, R3 ;  /* 0x000000080c057824 */ /* 0x040fe400078e0203 */
[----:B------:R-:W-:Y:S02]  /*6550*/  VIADD R12, R12, 0x1 ;  /* 0x000000010c0c7836 */ /* 0x000fe40000000000 */
[----:B------:R-:W0:Y:S03]  /*6560*/  SYNCS.PHASECHK.TRANS64.TRYWAIT P0, [R5+URZ], R2 ;  /* 0x00000002050075a7 */ /* 0x000e26000800017f */
[----:B------:R-:W-:-:S04]  /*6570*/  ISETP.NE.AND P1, PT, R12, 0x1c, PT ;  /* 0x0000001c0c00780c */ /* 0x000fc80003f25270 */
[----:B------:R-:W-:Y:S02]  /*6580*/  SEL R0, RZ, 0x1, P1 ;  /* 0x00000001ff007807 */ /* 0x000fe40000800000 */
[----:B------:R-:W-:Y:S02]  /*6590*/  SEL R12, R12, RZ, P1 ;  /* 0x000000ff0c0c7207 */ /* 0x000fe40000800000 */
[----:B------:R-:W-:-:S03]  /*65a0*/  LOP3.LUT R13, R13, R0, RZ, 0x3c, !PT ;  /* 0x000000000d0d7212 */ /* 0x000fc600078e3cff */
[----:B------:R-:W-:Y:S01]  /*65b0*/  IMAD R7, R12, 0x8, R3 ;  /* 0x000000080c077824 */ /* 0x000fe200078e0203 */
[----:B------:R-:W-:Y:S01]  /*65c0*/  SHF.L.U32 R4, R13, 0x1f, RZ ;  /* 0x0000001f0d047819 */ /* 0x000fe200000006ff */
[----:B0-----:R-:W-:Y:S06]  /*65d0*/  @!P0 BRA `(.L_x_124) ;  /* 0x0000001000788947 */ /* 0x001fec0003800000 */
.L_x_161:
[----:B------:R-:W1:Y:S01]  /*65e0*/  SYNCS.PHASECHK.TRANS64.TRYWAIT P0, [R7+URZ], R4 ;  /* 0x00000004070075a7 */ /* 0x000e62000800017f */
[----:B------:R-:W-:-:S05]  /*65f0*/  VIADD R0, R12, 0x1 ;  /* 0x000000010c007836 */ /* 0x000fca0000000000 */
[----:B------:R-:W-:-:S04]  /*6600*/  ISETP.NE.AND P1, PT, R0, 0x1c, PT ;  /* 0x0000001c0000780c */ /* 0x000fc80003f25270 */
[----:B0-----:R-:W-:Y:S02]  /*6610*/  SEL R2, RZ, 0x1, P1 ;  /* 0x00000001ff027807 */ /* 0x001fe40000800000 */
[----:B------:R-:W-:Y:S02]  /*6620*/  SEL R0, R0, RZ, P1 ;  /* 0x000000ff00007207 */ /* 0x000fe40000800000 */
[----:B------:R-:W-:-:S03]  /*6630*/  LOP3.LUT R13, R13, R2, RZ, 0x3c, !PT ;  /* 0x000000020d0d7212 */ /* 0x000fc600078e3cff */
[----:B------:R-:W-:Y:S01]  /*6640*/  IMAD R6, R0, 0x8, R3 ;  /* 0x0000000800067824 */ /* 0x000fe200078e0203 */
[----:B------:R-:W-:Y:S01]  /*6650*/  SHF.L.U32 R5, R13, 0x1f, RZ ;  /* 0x0000001f0d057819 */ /* 0x000fe200000006ff */
[----:B-1----:R-:W-:Y:S06]  /*6660*/  @!P0 BRA `(.L_x_125) ;  /* 0x0000001000688947 */ /* 0x002fec0003800000 */
.L_x_162:
[----:B------:R-:W1:Y:S01]  /*6670*/  SYNCS.PHASECHK.TRANS64.TRYWAIT P0, [R6+URZ], R5 ;  /* 0x00000005060075a7 */ /* 0x000e62000800017f */
[----:B------:R-:W-:-:S05]  /*6680*/  VIADD R0, R0, 0x1 ;  /* 0x0000000100007836 */ /* 0x000fca0000000000 */
[----:B------:R-:W-:-:S04]  /*6690*/  ISETP.NE.AND P1, PT, R0, 0x1c, PT ;  /* 0x0000001c0000780c */ /* 0x000fc80003f25270 */
[----:B------:R-:W-:Y:S02]  /*66a0*/  SEL R2, RZ, 0x1, P1 ;  /* 0x00000001ff027807 */ /* 0x000fe40000800000 */
[----:B------:R-:W-:Y:S02]  /*66b0*/  SEL R0, R0, RZ, P1 ;  /* 0x000000ff00007207 */ /* 0x000fe40000800000 */
[----:B------:R-:W-:-:S03]  /*66c0*/  LOP3.LUT R13, R13, R2, RZ, 0x3c, !PT ;  /* 0x000000020d0d7212 */ /* 0x000fc600078e3cff */
[----:B0-----:R-:W-:Y:S01]  /*66d0*/  IMAD R7, R0, 0x8, R3 ;  /* 0x0000000800077824 */ /* 0x001fe200078e0203 */
[----:B------:R-:W-:Y:S01]  /*66e0*/  SHF.L.U32 R4, R13, 0x1f, RZ ;  /* 0x0000001f0d047819 */ /* 0x000fe200000006ff */
[----:B-1----:R-:W-:Y:S06]  /*66f0*/  @!P0 BRA `(.L_x_126) ;  /* 0x0000001000588947 */ /* 0x002fec0003800000 */
.L_x_163:
        /* <DEDUP_REMOVED lines=9> */
.L_x_164:
        /* <DEDUP_REMOVED lines=9> */
.L_x_165:
        /* <DEDUP_REMOVED lines=9> */
.L_x_166:
        /* <DEDUP_REMOVED lines=9> */
.L_x_167:
        /* <DEDUP_REMOVED lines=9> */
.L_x_168:
        /* <DEDUP_REMOVED lines=9> */
.L_x_169:
        /* <DEDUP_REMOVED lines=9> */
.L_x_170:
        /* <DEDUP_REMOVED lines=9> */
.L_x_171:
        /* <DEDUP_REMOVED lines=9> */
.L_x_172:
        /* <DEDUP_REMOVED lines=9> */
.L_x_173:
        /* <DEDUP_REMOVED lines=9> */
.L_x_174:
        /* <DEDUP_REMOVED lines=9> */
.L_x_175:
        /* <DEDUP_REMOVED lines=9> */
.L_x_176:
        /* <DEDUP_REMOVED lines=9> */
.L_x_177:
        /* <DEDUP_REMOVED lines=9> */
.L_x_178:
        /* <DEDUP_REMOVED lines=9> */
.L_x_179:
        /* <DEDUP_REMOVED lines=9> */
.L_x_180:
        /* <DEDUP_REMOVED lines=9> */
.L_x_181:
        /* <DEDUP_REMOVED lines=9> */
.L_x_182:
        /* <DEDUP_REMOVED lines=9> */
.L_x_183:
        /* <DEDUP_REMOVED lines=9> */
.L_x_184:
        /* <DEDUP_REMOVED lines=9> */
.L_x_185:
        /* <DEDUP_REMOVED lines=9> */
.L_x_186:
[----:B------:R-:W1:Y:S01]  /*73f0*/  SYNCS.PHASECHK.TRANS64.TRYWAIT P0, [R6+URZ], R5 ;  /* 0x00000005060075a7 */ /* 0x000e62000800017f */
[----:B------:R-:W-:-:S05]  /*7400*/  VIADD R0, R0, 0x1 ;  /* 0x0000000100007836 */ /* 0x000fca0000000000 */
[----:B------:R-:W-:-:S04]  /*7410*/  ISETP.NE.AND P1, PT, R0, 0x1c, PT ;  /* 0x0000001c0000780c */ /* 0x000fc80003f25270 */
[----:B------:R-:W-:Y:S02]  /*7420*/  SEL R2, RZ, 0x1, P1 ;  /* 0x00000001ff027807 */ /* 0x000fe40000800000 */
[----:B------:R-:W-:Y:S02]  /*7430*/  SEL R0, R0, RZ, P1 ;  /* 0x000000ff00007207 */ /* 0x000fe40000800000 */
[----:B------:R-:W-:Y:S01]  /*7440*/  LOP3.LUT R2, R13, R2, RZ, 0x3c, !PT ;  /* 0x000000020d027212 */ /* 0x000fe200078e3cff */
[----:B-1----:R-:W-:Y:S06]  /*7450*/  @!P0 BRA `(.L_x_150) ;  /* 0x0000000800e08947 */ /* 0x002fec0003800000 */
.L_x_187:
[----:B------:R-:W-:Y:S01]  /*7460*/  IMAD R3, R0, 0x8, R3 ;  /* 0x0000000800037824 */ /* 0x000fe200078e0203 */
[----:B------:R-:W-:-:S07]  /*7470*/  SHF.L.U32 R0, R2, 0x1f, RZ ;  /* 0x0000001f02007819 */ /* 0x000fce00000006ff */
.L_x_151:
[----:B--2---:R2:W3:Y:S02]  /*7480*/  SYNCS.PHASECHK.TRANS64.TRYWAIT P0, [R3+URZ], R0 ;  /* 0x00000000030075a7 */ /* 0x0044e4000800017f */
[----:B---3--:R-:W-:Y:S05]  /*7490*/  @!P0 NANOSLEEP.SYNCS 0x989680 ;  /* 0x009896800000895d */ /* 0x008fea0003900000 */
[----:B------:R-:W3:Y:S02]  /*74a0*/  @!P0 SYNCS.PHASECHK.TRANS64 P0, [R3+URZ], R0 ;  /* 0x00000000030085a7 */ /* 0x000ee4000800007f */
[----:B---3--:R-:W-:Y:S05]  /*74b0*/  @!P0 BRA `(.L_x_151) ;  /* 0xfffffffc00f08947 */ /* 0x008fea000383ffff */
.L_x_122:
[----:B------:R-:W-:Y:S05]  /*74c0*/  BSYNC B0 ;  /* 0x0000000000007941 */ /* 0x000fea0003800000 */
.L_x_121:
[----:B------:R-:W-:Y:S05]  /*74d0*/  EXIT ;  /* 0x000000000000794d */ /* 0x000fea0003800000 */
.L_x_16:
[----:B0-----:R-:W-:-:S04]  /*74e0*/  IMAD.U32 R15, RZ, RZ, UR15 ;  /* 0x0000000fff0f7e24 */ /* 0x001fc8000f8e00ff */
[----:B------:R0:W1:Y:S03]  /*74f0*/  SYNCS.PHASECHK.TRANS64.TRYWAIT P0, [R15+URZ+-0x8], R14 ;  /* 0xfffff80e0f0075a7 */ /* 0x000066000800017f */
[----:B-1----:R-:W-:Y:S05]  /*7500*/  @!P0 NANOSLEEP.SYNCS 0x989680 ;  /* 0x009896800000895d */ /* 0x002fea0003900000 */
[----:B------:R-:W1:Y:S02]  /*7510*/  @!P0 SYNCS.PHASECHK.TRANS64 P0, [R15+URZ+-0x8], R14 ;  /* 0xfffff80e0f0085a7 */ /* 0x000e64000800007f */
[----:B-1----:R-:W-:Y:S05]  /*7520*/  @!P0 BRA `(.L_x_16) ;  /* 0xfffffffc00ec8947 */ /* 0x002fea000383ffff */
[----:B------:R-:W-:Y:S05]  /*7530*/  BRA `(.L_x_152) ;  /* 0xffffffa000b07947 */ /* 0x000fea000383ffff */
.L_x_21:
[----:B-1----:R-:W-:-:S04]  /*7540*/  IMAD.U32 R15, RZ, RZ, UR6 ;  /* 0x00000006ff0f7e24 */ /* 0x002fc8000f8e00ff */
[----:B------:R1:W2:Y:S03]  /*7550*/  SYNCS.PHASECHK.TRANS64.TRYWAIT P0, [R15+URZ], R14 ;  /* 0x0000000e0f0075a7 */ /* 0x0002a6000800017f */
[----:B--2---:R-:W-:Y:S05]  /*7560*/  @!P0 NANOSLEEP.SYNCS 0x989680 ;  /* 0x009896800000895d */ /* 0x004fea0003900000 */
[----:B------:R-:W2:Y:S02]  /*7570*/  @!P0 SYNCS.PHASECHK.TRANS64 P0, [R15+URZ], R14 ;  /* 0x0000000e0f0085a7 */ /* 0x000ea4000800007f */
[----:B--2---:R-:W-:Y:S05]  /*7580*/  @!P0 BRA `(.L_x_21) ;  /* 0xfffffffc00ec8947 */ /* 0x004fea000383ffff */
[----:B------:R-:W-:Y:S05]  /*7590*/  BRA `(.L_x_20) ;  /* 0xffffffa400587947 */ /* 0x000fea000383ffff */
.L_x_27:
[----:B-1----:R-:W-:-:S04]  /*75a0*/  IMAD.U32 R16, RZ, RZ, UR9 ;  /* 0x00000009ff107e24 */ /* 0x002fc8000f8e00ff */
[----:B------:R1:W2:Y:S03]  /*75b0*/  SYNCS.PHASECHK.TRANS64.TRYWAIT P0, [R16+URZ], R15 ;  /* 0x0000000f100075a7 */ /* 0x0002a6000800017f */
[----:B--2---:R-:W-:Y:S05]  /*75c0*/  @!P0 NANOSLEEP.SYNCS 0x989680 ;  /* 0x009896800000895d */ /* 0x004fea0003900000 */
[----:B------:R-:W2:Y:S02]  /*75d0*/  @!P0 SYNCS.PHASECHK.TRANS64 P0, [R16+URZ], R15 ;  /* 0x0000000f100085a7 */ /* 0x000ea4000800007f */
[----:B--2---:R-:W-:Y:S05]  /*75e0*/  @!P0 BRA `(.L_x_27) ;  /* 0xfffffffc00ec8947 */ /* 0x004fea000383ffff */
[----:B------:R-:W-:Y:S05]  /*75f0*/  BRA `(.L_x_26) ;  /* 0xffffffa800ac7947 */ /* 0x000fea000383ffff */
.L_x_35:
[----:B0-----:R-:W-:-:S04]  /*7600*/  IMAD.U32 R15, RZ, RZ, UR15 ;  /* 0x0000000fff0f7e24 */ /* 0x001fc8000f8e00ff */
[----:B------:R0:W1:Y:S03]  /*7610*/  SYNCS.PHASECHK.TRANS64.TRYWAIT P0, [R15+URZ+0x8], R14 ;  /* 0x0000080e0f0075a7 */ /* 0x000066000800017f */
[----:B-1----:R-:W-:Y:S05]  /*7620*/  @!P0 NANOSLEEP.SYNCS 0x989680 ;  /* 0x009896800000895d */ /* 0x002fea0003900000 */
[----:B------:R-:W1:Y:S02]  /*7630*/  @!P0 SYNCS.PHASECHK.TRANS64 P0, [R15+URZ+0x8], R14 ;  /* 0x0000080e0f0085a7 */ /* 0x000e64000800007f */
[----:B-1----:R-:W-:Y:S05]  /*7640*/  @!P0 BRA `(.L_x_35) ;  /* 0xfffffffc00ec8947 */ /* 0x002fea000383ffff */
[----:B------:R-:W-:Y:S05]  /*7650*/  BRA `(.L_x_153) ;  /* 0xffffffb000e47947 */ /* 0x000fea000383ffff */
.L_x_108:
[----:B------:R-:W-:Y:S01]  /*7660*/  BSSY B1, `(.L_x_154) ;  /* 0x0000006000017945 */ /* 0x000fe20003800000 */
[----:B------:R-:W-:-:S07]  /*7670*/  IMAD.MOV.U32 R10, RZ, RZ, -0x1 ;  /* 0xffffffffff0a7424 */ /* 0x000fce00078e00ff */
[----:B------:R-:W-:Y:S05]  /*7680*/  WARPSYNC.COLLECTIVE R10, `(.L_x_155) ;  /* 0x000000000a0c7348 */ /* 0x000fea0003c00000 */
[----:B------:R-:W-:Y:S02]  /*7690*/  ELECT P1, UR62, PT ;  /* 0x00000000003e782f */ /* 0x000fe40003820000 */
[----:B------:R-:W-:Y:S01]  /*76a0*/  MOV R10, UR62 ;  /* 0x0000003e000a7c02 */ /* 0x000fe20008000f00 */
[----:B------:R-:W-:Y:S10]  /*76b0*/  ENDCOLLECTIVE ;  /* 0x000000000000791b */ /* 0x000ff40003800000 */
.L_x_155:
[----:B------:R-:W-:Y:S05]  /*76c0*/  BSYNC B1 ;  /* 0x0000000000017941 */ /* 0x000fea0003800000 */
.L_x_154:
[----:B------:R-:W-:Y:S05]  /*76d0*/  BRA `(.L_x_156) ;  /* 0xffffffe000b47947 */ /* 0x000fea000383ffff */
.L_x_111:
[----:B-1----:R1:W2:Y:S02]  /*76e0*/  SYNCS.PHASECHK.TRANS64.TRYWAIT P1, [R19+URZ+0xe0], R10 ;  /* 0x0000e00a130075a7 */ /* 0x0022a4000802017f */
[----:B--2---:R-:W-:Y:S05]  /*76f0*/  @!P1 NANOSLEEP.SYNCS 0x989680 ;  /* 0x009896800000995d */ /* 0x004fea0003900000 */
[----:B------:R-:W2:Y:S02]  /*7700*/  @!P1 SYNCS.PHASECHK.TRANS64 P1, [R19+URZ+0xe0], R10 ;  /* 0x0000e00a130095a7 */ /* 0x000ea4000802007f */
[----:B--2---:R-:W-:Y:S05]  /*7710*/  @!P1 BRA `(.L_x_111) ;  /* 0xfffffffc00f09947 */ /* 0x004fea000383ffff */
[----:B------:R-:W-:Y:S05]  /*7720*/  BRA `(.L_x_157) ;  /* 0xffffffe000e87947 */ /* 0x000fea000383ffff */
.L_x_120:
[----:B------:R-:W-:Y:S01]  /*7730*/  BSSY B0, `(.L_x_158) ;  /* 0x0000006000007945 */ /* 0x000fe20003800000 */
[----:B------:R-:W-:-:S07]  /*7740*/  IMAD.MOV.U32 R10, RZ, RZ, -0x1 ;  /* 0xffffffffff0a7424 */ /* 0x000fce00078e00ff */
[----:B------:R-:W-:Y:S05]  /*7750*/  WARPSYNC.COLLECTIVE R10, `(.L_x_159) ;  /* 0x000000000a0c7348 */ /* 0x000fea0003c00000 */
[----:B------:R-:W-:Y:S02]  /*7760*/  ELECT P1, UR62, PT ;  /* 0x00000000003e782f */ /* 0x000fe40003820000 */
[----:B------:R-:W-:Y:S01]  /*7770*/  MOV R10, UR62 ;  /* 0x0000003e000a7c02 */ /* 0x000fe20008000f00 */
[----:B------:R-:W-:Y:S10]  /*7780*/  ENDCOLLECTIVE ;  /* 0x000000000000791b */ /* 0x000ff40003800000 */
.L_x_159:
[----:B------:R-:W-:Y:S05]  /*7790*/  BSYNC B0 ;  /* 0x0000000000007941 */ /* 0x000fea0003800000 */
.L_x_158:
[----:B------:R-:W-:Y:S01]  /*77a0*/  PLOP3.LUT P0, PT, P1, PT, PT, 0x80, 0x0 ;  /* 0x000000000000781c */ /* 0x000fe20000f0f070 */
[----:B------:R-:W-:-:S12]  /*77b0*/  BRA `(.L_x_160) ;  /* 0xffffffec00347947 */ /* 0x000fd8000383ffff */
.L_x_124:
[----:B0-----:R0:W1:Y:S02]  /*77c0*/  SYNCS.PHASECHK.TRANS64.TRYWAIT P0, [R5+URZ], R2 ;  /* 0x00000002050075a7 */ /* 0x001064000800017f */
[----:B-1----:R-:W-:Y:S05]  /*77d0*/  @!P0 NANOSLEEP.SYNCS 0x989680 ;  /* 0x009896800000895d */ /* 0x002fea0003900000 */
[----:B------:R-:W1:Y:S02]  /*77e0*/  @!P0 SYNCS.PHASECHK.TRANS64 P0, [R5+URZ], R2 ;  /* 0x00000002050085a7 */ /* 0x000e64000800007f */
[----:B-1----:R-:W-:Y:S05]  /*77f0*/  @!P0 BRA `(.L_x_124) ;  /* 0xfffffffc00f08947 */ /* 0x002fea000383ffff */
[----:B------:R-:W-:Y:S05]  /*7800*/  BRA `(.L_x_161) ;  /* 0xffffffec00747947 */ /* 0x000fea000383ffff */
.L_x_125:
[----:B0-----:R0:W1:Y:S02]  /*7810*/  SYNCS.PHASECHK.TRANS64.TRYWAIT P0, [R7+URZ], R4 ;  /* 0x00000004070075a7 */ /* 0x001064000800017f */
[----:B-1----:R-:W-:Y:S05]  /*7820*/  @!P0 NANOSLEEP.SYNCS 0x989680 ;  /* 0x009896800000895d */ /* 0x002fea0003900000 */
[----:B------:R-:W1:Y:S02]  /*7830*/  @!P0 SYNCS.PHASECHK.TRANS64 P0, [R7+URZ], R4 ;  /* 0x00000004070085a7 */ /* 0x000e64000800007f */
[----:B-1----:R-:W-:Y:S05]  /*7840*/  @!P0 BRA `(.L_x_125) ;  /* 0xfffffffc00f08947 */ /* 0x002fea000383ffff */
[----:B------:R-:W-:Y:S05]  /*7850*/  BRA `(.L_x_162) ;  /* 0xffffffec00847947 */ /* 0x000fea000383ffff */
.L_x_126:
[----:B0-----:R0:W1:Y:S02]  /*7860*/  SYNCS.PHASECHK.TRANS64.TRYWAIT P0, [R6+URZ], R5 ;  /* 0x00000005060075a7 */ /* 0x001064000800017f */
[----:B-1----:R-:W-:Y:S05]  /*7870*/  @!P0 NANOSLEEP.SYNCS 0x989680 ;  /* 0x009896800000895d */ /* 0x002fea0003900000 */
[----:B------:R-:W1:Y:S02]  /*7880*/  @!P0 SYNCS.PHASECHK.TRANS64 P0, [R6+URZ], R5 ;  /* 0x00000005060085a7 */ /* 0x000e64000800007f */
[----:B-1----:R-:W-:Y:S05]  /*7890*/  @!P0 BRA `(.L_x_126) ;  /* 0xfffffffc00f08947 */ /* 0x002fea000383ffff */
[----:B------:R-:W-:Y:S05]  /*78a0*/  BRA `(.L_x_163) ;  /* 0xffffffec00947947 */ /* 0x000fea000383ffff */
.L_x_127:
[----:B0-----:R0:W1:Y:S02]  /*78b0*/  SYNCS.PHASECHK.TRANS64.TRYWAIT P0, [R7+URZ], R4 ;  /* 0x00000004070075a7 */ /* 0x001064000800017f */
[----:B-1----:R-:W-:Y:S05]  /*78c0*/  @!P0 NANOSLEEP.SYNCS 0x989680 ;  /* 0x009896800000895d */ /* 0x002fea0003900000 */
[----:B------:R-:W1:Y:S02]  /*78d0*/  @!P0 SYNCS.PHASECHK.TRANS64 P0, [R7+URZ], R4 ;  /* 0x00000004070085a7 */ /* 0x000e64000800007f */
[----:B-1----:R-:W-:Y:S05]  /*78e0*/  @!P0 BRA `(.L_x_127) ;  /* 0xfffffffc00f08947 */ /* 0x002fea000383ffff */
[----:B------:R-:W-:Y:S05]  /*78f0*/  BRA `(.L_x_164) ;  /* 0xffffffec00a47947 */ /* 0x000fea000383ffff */
.L_x_128:
[----:B0-----:R0:W1:Y:S02]  /*7900*/  SYNCS.PHASECHK.TRANS64.TRYWAIT P0, [R6+URZ], R5 ;  /* 0x00000005060075a7 */ /* 0x001064000800017f */
[----:B-1----:R-:W-:Y:S05]  /*7910*/  @!P0 NANOSLEEP.SYNCS 0x989680 ;  /* 0x009896800000895d */ /* 0x002fea0003900000 */
[----:B------:R-:W1:Y:S02]  /*7920*/  @!P0 SYNCS.PHASECHK.TRANS64 P0, [R6+URZ], R5 ;  /* 0x00000005060085a7 */ /* 0x000e64000800007f */
[----:B-1----:R-:W-:Y:S05]  /*7930*/  @!P0 BRA `(.L_x_128) ;  /* 0xfffffffc00f08947 */ /* 0x002fea000383ffff */
[----:B------:R-:W-:Y:S05]  /*7940*/  BRA `(.L_x_165) ;  /* 0xffffffec00b47947 */ /* 0x000fea000383ffff */
.L_x_129:
[----:B0-----:R0:W1:Y:S02]  /*7950*/  SYNCS.PHASECHK.TRANS64.TRYWAIT P0, [R7+URZ], R4 ;  /* 0x00000004070075a7 */ /* 0x001064000800017f */
[----:B-1----:R-:W-:Y:S05]  /*7960*/  @!P0 NANOSLEEP.SYNCS 0x989680 ;  /* 0x009896800000895d */ /* 0x002fea0003900000 */
[----:B------:R-:W1:Y:S02]  /*7970*/  @!P0 SYNCS.PHASECHK.TRANS64 P0, [R7+URZ], R4 ;  /* 0x00000004070085a7 */ /* 0x000e64000800007f */
[----:B-1----:R-:W-:Y:S05]  /*7980*/  @!P0 BRA `(.L_x_129) ;  /* 0xfffffffc00f08947 */ /* 0x002fea000383ffff */
[----:B------:R-:W-:Y:S05]  /*7990*/  BRA `(.L_x_166) ;  /* 0xffffffec00c47947 */ /* 0x000fea000383ffff */
.L_x_130:
[----:B0-----:R0:W1:Y:S02]  /*79a0*/  SYNCS.PHASECHK.TRANS64.TRYWAIT P0, [R6+URZ], R5 ;  /* 0x00000005060075a7 */ /* 0x001064000800017f */
[----:B-1----:R-:W-:Y:S05]  /*79b0*/  @!P0 NANOSLEEP.SYNCS 0x989680 ;  /* 0x009896800000895d */ /* 0x002fea0003900000 */
[----:B------:R-:W1:Y:S02]  /*79c0*/  @!P0 SYNCS.PHASECHK.TRANS64 P0, [R6+URZ], R5 ;  /* 0x00000005060085a7 */ /* 0x000e64000800007f */
[----:B-1----:R-:W-:Y:S05]  /*79d0*/  @!P0 BRA `(.L_x_130) ;  /* 0xfffffffc00f08947 */ /* 0x002fea000383ffff */
[----:B------:R-:W-:Y:S05]  /*79e0*/  BRA `(.L_x_167) ;  /* 0xffffffec00d47947 */ /* 0x000fea000383ffff */
.L_x_131:
[----:B0-----:R0:W1:Y:S02]  /*79f0*/  SYNCS.PHASECHK.TRANS64.TRYWAIT P0, [R7+URZ], R4 ;  /* 0x00000004070075a7 */ /* 0x001064000800017f */
[----:B-1----:R-:W-:Y:S05]  /*7a00*/  @!P0 NANOSLEEP.SYNCS 0x989680 ;  /* 0x009896800000895d */ /* 0x002fea0003900000 */
[----:B------:R-:W1:Y:S02]  /*7a10*/  @!P0 SYNCS.PHASECHK.TRANS64 P0, [R7+URZ], R4 ;  /* 0x00000004070085a7 */ /* 0x000e64000800007f */
[----:B-1----:R-:W-:Y:S05]  /*7a20*/  @!P0 BRA `(.L_x_131) ;  /* 0xfffffffc00f08947 */ /* 0x002fea000383ffff */
[----:B------:R-:W-:Y:S05]  /*7a30*/  BRA `(.L_x_168) ;  /* 0xffffffec00e47947 */ /* 0x000fea000383ffff */
.L_x_132:
[----:B0-----:R0:W1:Y:S02]  /*7a40*/  SYNCS.PHASECHK.TRANS64.TRYWAIT P0, [R6+URZ], R5 ;  /* 0x00000005060075a7 */ /* 0x001064000800017f */
[----:B-1----:R-:W-:Y:S05]  /*7a50*/  @!P0 NANOSLEEP.SYNCS 0x989680 ;  /* 0x009896800000895d */ /* 0x002fea0003900000 */
[----:B------:R-:W1:Y:S02]  /*7a60*/  @!P0 SYNCS.PHASECHK.TRANS64 P0, [R6+URZ], R5 ;  /* 0x00000005060085a7 */ /* 0x000e64000800007f */
[----:B-1----:R-:W-:Y:S05]  /*7a70*/  @!P0 BRA `(.L_x_132) ;  /* 0xfffffffc00f08947 */ /* 0x002fea000383ffff */
[----:B------:R-:W-:Y:S05]  /*7a80*/  BRA `(.L_x_169) ;  /* 0xffffffec00f47947 */ /* 0x000fea000383ffff */
.L_x_133:
[----:B0-----:R0:W1:Y:S02]  /*7a90*/  SYNCS.PHASECHK.TRANS64.TRYWAIT P0, [R7+URZ], R4 ;  /* 0x00000004070075a7 */ /* 0x001064000800017f */
[----:B-1----:R-:W-:Y:S05]  /*7aa0*/  @!P0 NANOSLEEP.SYNCS 0x989680 ;  /* 0x009896800000895d */ /* 0x002fea0003900000 */
[----:B------:R-:W1:Y:S02]  /*7ab0*/  @!P0 SYNCS.PHASECHK.TRANS64 P0, [R7+URZ], R4 ;  /* 0x00000004070085a7 */ /* 0x000e64000800007f */
[----:B-1----:R-:W-:Y:S05]  /*7ac0*/  @!P0 BRA `(.L_x_133) ;  /* 0xfffffffc00f08947 */ /* 0x002fea000383ffff */
[----:B------:R-:W-:Y:S05]  /*7ad0*/  BRA `(.L_x_170) ;  /* 0xfffffff000047947 */ /* 0x000fea000383ffff */
.L_x_134:
[----:B0-----:R0:W1:Y:S02]  /*7ae0*/  SYNCS.PHASECHK.TRANS64.TRYWAIT P0, [R6+URZ], R5 ;  /* 0x00000005060075a7 */ /* 0x001064000800017f */
[----:B-1----:R-:W-:Y:S05]  /*7af0*/  @!P0 NANOSLEEP.SYNCS 0x989680 ;  /* 0x009896800000895d */ /* 0x002fea0003900000 */
[----:B------:R-:W1:Y:S02]  /*7b00*/  @!P0 SYNCS.PHASECHK.TRANS64 P0, [R6+URZ], R5 ;  /* 0x00000005060085a7 */ /* 0x000e64000800007f */
[----:B-1----:R-:W-:Y:S05]  /*7b10*/  @!P0 BRA `(.L_x_134) ;  /* 0xfffffffc00f08947 */ /* 0x002fea000383ffff */
[----:B------:R-:W-:Y:S05]  /*7b20*/  BRA `(.L_x_171) ;  /* 0xfffffff000147947 */ /* 0x000fea000383ffff */
.L_x_135:
[----:B0-----:R0:W1:Y:S02]  /*7b30*/  SYNCS.PHASECHK.TRANS64.TRYWAIT P0, [R7+URZ], R4 ;  /* 0x00000004070075a7 */ /* 0x001064000800017f */
[----:B-1----:R-:W-:Y:S05]  /*7b40*/  @!P0 NANOSLEEP.SYNCS 0x989680 ;  /* 0x009896800000895d */ /* 0x002fea0003900000 */
[----:B------:R-:W1:Y:S02]  /*7b50*/  @!P0 SYNCS.PHASECHK.TRANS64 P0, [R7+URZ], R4 ;  /* 0x00000004070085a7 */ /* 0x000e64000800007f */
[----:B-1----:R-:W-:Y:S05]  /*7b60*/  @!P0 BRA `(.L_x_135) ;  /* 0xfffffffc00f08947 */ /* 0x002fea000383ffff */
[----:B------:R-:W-:Y:S05]  /*7b70*/  BRA `(.L_x_172) ;  /* 0xfffffff000247947 */ /* 0x000fea000383ffff */
.L_x_136:
[----:B0-----:R0:W1:Y:S02]  /*7b80*/  SYNCS.PHASECHK.TRANS64.TRYWAIT P0, [R6+URZ], R5 ;  /* 0x00000005060075a7 */ /* 0x001064000800017f */
[----:B-1----:R-:W-:Y:S05]  /*7b90*/  @!P0 NANOSLEEP.SYNCS 0x989680 ;  /* 0x009896800000895d */ /* 0x002fea0003900000 */
[----:B------:R-:W1:Y:S02]  /*7ba0*/  @!P0 SYNCS.PHASECHK.TRANS64 P0, [R6+URZ], R5 ;  /* 0x00000005060085a7 */ /* 0x000e64000800007f */
[----:B-1----:R-:W-:Y:S05]  /*7bb0*/  @!P0 BRA `(.L_x_136) ;  /* 0xfffffffc00f08947 */ /* 0x002fea000383ffff */
[----:B------:R-:W-:Y:S05]  /*7bc0*/  BRA `(.L_x_173) ;  /* 0xfffffff000347947 */ /* 0x000fea000383ffff */
.L_x_137:
[----:B0-----:R0:W1:Y:S02]  /*7bd0*/  SYNCS.PHASECHK.TRANS64.TRYWAIT P0, [R7+URZ], R4 ;  /* 0x00000004070075a7 */ /* 0x001064000800017f */
[----:B-1----:R-:W-:Y:S05]  /*7be0*/  @!P0 NANOSLEEP.SYNCS 0x989680 ;  /* 0x009896800000895d */ /* 0x002fea0003900000 */
[----:B------:R-:W1:Y:S02]  /*7bf0*/  @!P0 SYNCS.PHASECHK.TRANS64 P0, [R7+URZ], R4 ;  /* 0x00000004070085a7 */ /* 0x000e64000800007f */
[----:B-1----:R-:W-:Y:S05]  /*7c00*/  @!P0 BRA `(.L_x_137) ;  /* 0xfffffffc00f08947 */ /* 0x002fea000383ffff */
[----:B------:R-:W-:Y:S05]  /*7c10*/  BRA `(.L_x_174) ;  /* 0xfffffff000447947 */ /* 0x000fea000383ffff */
.L_x_138:
[----:B0-----:R0:W1:Y:S02]  /*7c20*/  SYNCS.PHASECHK.TRANS64.TRYWAIT P0, [R6+URZ], R5 ;  /* 0x00000005060075a7 */ /* 0x001064000800017f */
[----:B-1----:R-:W-:Y:S05]  /*7c30*/  @!P0 NANOSLEEP.SYNCS 0x989680 ;  /* 0x009896800000895d */ /* 0x002fea0003900000 */
[----:B------:R-:W1:Y:S02]  /*7c40*/  @!P0 SYNCS.PHASECHK.TRANS64 P0, [R6+URZ], R5 ;  /* 0x00000005060085a7 */ /* 0x000e64000800007f */
[----:B-1----:R-:W-:Y:S05]  /*7c50*/  @!P0 BRA `(.L_x_138) ;  /* 0xfffffffc00f08947 */ /* 0x002fea000383ffff */
[----:B------:R-:W-:Y:S05]  /*7c60*/  BRA `(.L_x_175) ;  /* 0xfffffff000547947 */ /* 0x000fea000383ffff */
.L_x_139:
[----:B0-----:R0:W1:Y:S02]  /*7c70*/  SYNCS.PHASECHK.TRANS64.TRYWAIT P0, [R7+URZ], R4 ;  /* 0x00000004070075a7 */ /* 0x001064000800017f */
[----:B-1----:R-:W-:Y:S05]  /*7c80*/  @!P0 NANOSLEEP.SYNCS 0x989680 ;  /* 0x009896800000895d */ /* 0x002fea0003900000 */
[----:B------:R-:W1:Y:S02]  /*7c90*/  @!P0 SYNCS.PHASECHK.TRANS64 P0, [R7+URZ], R4 ;  /* 0x00000004070085a7 */ /* 0x000e64000800007f */
[----:B-1----:R-:W-:Y:S05]  /*7ca0*/  @!P0 BRA `(.L_x_139) ;  /* 0xfffffffc00f08947 */ /* 0x002fea000383ffff */
[----:B------:R-:W-:Y:S05]  /*7cb0*/  BRA `(.L_x_176) ;  /* 0xfffffff000647947 */ /* 0x000fea000383ffff */
.L_x_140:
[----:B0-----:R0:W1:Y:S02]  /*7cc0*/  SYNCS.PHASECHK.TRANS64.TRYWAIT P0, [R6+URZ], R5 ;  /* 0x00000005060075a7 */ /* 0x001064000800017f */
[----:B-1----:R-:W-:Y:S05]  /*7cd0*/  @!P0 NANOSLEEP.SYNCS 0x989680 ;  /* 0x009896800000895d */ /* 0x002fea0003900000 */
[----:B------:R-:W1:Y:S02]  /*7ce0*/  @!P0 SYNCS.PHASECHK.TRANS64 P0, [R6+URZ], R5 ;  /* 0x00000005060085a7 */ /* 0x000e64000800007f */
[----:B-1----:R-:W-:Y:S05]  /*7cf0*/  @!P0 BRA `(.L_x_140) ;  /* 0xfffffffc00f08947 */ /* 0x002fea000383ffff */
[----:B------:R-:W-:Y:S05]  /*7d00*/  BRA `(.L_x_177) ;  /* 0xfffffff000747947 */ /* 0x000fea000383ffff */
.L_x_141:
[----:B0-----:R0:W1:Y:S02]  /*7d10*/  SYNCS.PHASECHK.TRANS64.TRYWAIT P0, [R7+URZ], R4 ;  /* 0x00000004070075a7 */ /* 0x001064000800017f */
[----:B-1----:R-:W-:Y:S05]  /*7d20*/  @!P0 NANOSLEEP.SYNCS 0x989680 ;  /* 0x009896800000895d */ /* 0x002fea0003900000 */
[----:B------:R-:W1:Y:S02]  /*7d30*/  @!P0 SYNCS.PHASECHK.TRANS64 P0, [R7+URZ], R4 ;  /* 0x00000004070085a7 */ /* 0x000e64000800007f */
[----:B-1----:R-:W-:Y:S05]  /*7d40*/  @!P0 BRA `(.L_x_141) ;  /* 0xfffffffc00f08947 */ /* 0x002fea000383ffff */
[----:B------:R-:W-:Y:S05]  /*7d50*/  BRA `(.L_x_178) ;  /* 0xfffffff000847947 */ /* 0x000fea000383ffff */
.L_x_142:
[----:B0-----:R0:W1:Y:S02]  /*7d60*/  SYNCS.PHASECHK.TRANS64.TRYWAIT P0, [R6+URZ], R5 ;  /* 0x00000005060075a7 */ /* 0x001064000800017f */
[----:B-1----:R-:W-:Y:S05]  /*7d70*/  @!P0 NANOSLEEP.SYNCS 0x989680 ;  /* 0x009896800000895d */ /* 0x002fea0003900000 */
[----:B------:R-:W1:Y:S02]  /*7d80*/  @!P0 SYNCS.PHASECHK.TRANS64 P0, [R6+URZ], R5 ;  /* 0x00000005060085a7 */ /* 0x000e64000800007f */
[----:B-1----:R-:W-:Y:S05]  /*7d90*/  @!P0 BRA `(.L_x_142) ;  /* 0xfffffffc00f08947 */ /* 0x002fea000383ffff */
[----:B------:R-:W-:Y:S05]  /*7da0*/  BRA `(.L_x_179) ;  /* 0xfffffff000947947 */ /* 0x000fea000383ffff */
.L_x_143:
[----:B0-----:R0:W1:Y:S02]  /*7db0*/  SYNCS.PHASECHK.TRANS64.TRYWAIT P0, [R7+URZ], R4 ;  /* 0x00000004070075a7 */ /* 0x001064000800017f */
[----:B-1----:R-:W-:Y:S05]  /*7dc0*/  @!P0 NANOSLEEP.SYNCS 0x989680 ;  /* 0x009896800000895d */ /* 0x002fea0003900000 */
[----:B------:R-:W1:Y:S02]  /*7dd0*/  @!P0 SYNCS.PHASECHK.TRANS64 P0, [R7+URZ], R4 ;  /* 0x00000004070085a7 */ /* 0x000e64000800007f */
[----:B-1----:R-:W-:Y:S05]  /*7de0*/  @!P0 BRA `(.L_x_143) ;  /* 0xfffffffc00f08947 */ /* 0x002fea000383ffff */
[----:B------:R-:W-:Y:S05]  /*7df0*/  BRA `(.L_x_180) ;  /* 0xfffffff000a47947 */ /* 0x000fea000383ffff */
.L_x_144:
[----:B0-----:R0:W1:Y:S02]  /*7e00*/  SYNCS.PHASECHK.TRANS64.TRYWAIT P0, [R6+URZ], R5 ;  /* 0x00000005060075a7 */ /* 0x001064000800017f */
[----:B-1----:R-:W-:Y:S05]  /*7e10*/  @!P0 NANOSLEEP.SYNCS 0x989680 ;  /* 0x009896800000895d */ /* 0x002fea0003900000 */
[----:B------:R-:W1:Y:S02]  /*7e20*/  @!P0 SYNCS.PHASECHK.TRANS64 P0, [R6+URZ], R5 ;  /* 0x00000005060085a7 */ /* 0x000e64000800007f */
[----:B-1----:R-:W-:Y:S05]  /*7e30*/  @!P0 BRA `(.L_x_144) ;  /* 0xfffffffc00f08947 */ /* 0x002fea000383ffff */
[----:B------:R-:W-:Y:S05]  /*7e40*/  BRA `(.L_x_181) ;  /* 0xfffffff000b47947 */ /* 0x000fea000383ffff */
.L_x_145:
[----:B0-----:R0:W1:Y:S02]  /*7e50*/  SYNCS.PHASECHK.TRANS64.TRYWAIT P0, [R7+URZ], R4 ;  /* 0x00000004070075a7 */ /* 0x001064000800017f */
[----:B-1----:R-:W-:Y:S05]  /*7e60*/  @!P0 NANOSLEEP.SYNCS 0x989680 ;  /* 0x009896800000895d */ /* 0x002fea0003900000 */
[----:B------:R-:W1:Y:S02]  /*7e70*/  @!P0 SYNCS.PHASECHK.TRANS64 P0, [R7+URZ], R4 ;  /* 0x00000004070085a7 */ /* 0x000e64000800007f */
[----:B-1----:R-:W-:Y:S05]  /*7e80*/  @!P0 BRA `(.L_x_145) ;  /* 0xfffffffc00f08947 */ /* 0x002fea000383ffff */
[----:B------:R-:W-:Y:S05]  /*7e90*/  BRA `(.L_x_182) ;  /* 0xfffffff000c47947 */ /* 0x000fea000383ffff */
.L_x_146:
[----:B0-----:R0:W1:Y:S02]  /*7ea0*/  SYNCS.PHASECHK.TRANS64.TRYWAIT P0, [R6+URZ], R5 ;  /* 0x00000005060075a7 */ /* 0x001064000800017f */
[----:B-1----:R-:W-:Y:S05]  /*7eb0*/  @!P0 NANOSLEEP.SYNCS 0x989680 ;  /* 0x009896800000895d */ /* 0x002fea0003900000 */
[----:B------:R-:W1:Y:S02]  /*7ec0*/  @!P0 SYNCS.PHASECHK.TRANS64 P0, [R6+URZ], R5 ;  /* 0x00000005060085a7 */ /* 0x000e64000800007f */
[----:B-1----:R-:W-:Y:S05]  /*7ed0*/  @!P0 BRA `(.L_x_146) ;  /* 0xfffffffc00f08947 */ /* 0x002fea000383ffff */
[----:B------:R-:W-:Y:S05]  /*7ee0*/  BRA `(.L_x_183) ;  /* 0xfffffff000d47947 */ /* 0x000fea000383ffff */
.L_x_147:
[----:B0-----:R0:W1:Y:S02]  /*7ef0*/  SYNCS.PHASECHK.TRANS64.TRYWAIT P0, [R7+URZ], R4 ;  /* 0x00000004070075a7 */ /* 0x001064000800017f */
[----:B-1----:R-:W-:Y:S05]  /*7f00*/  @!P0 NANOSLEEP.SYNCS 0x989680 ;  /* 0x009896800000895d */ /* 0x002fea0003900000 */
[----:B------:R-:W1:Y:S02]  /*7f10*/  @!P0 SYNCS.PHASECHK.TRANS64 P0, [R7+URZ], R4 ;  /* 0x00000004070085a7 */ /* 0x000e64000800007f */
[----:B-1----:R-:W-:Y:S05]  /*7f20*/  @!P0 BRA `(.L_x_147) ;  /* 0xfffffffc00f08947 */ /* 0x002fea000383ffff */
[----:B------:R-:W-:Y:S05]  /*7f30*/  BRA `(.L_x_184) ;  /* 0xfffffff000e47947 */ /* 0x000fea000383ffff */
.L_x_148:
[----:B0-----:R0:W1:Y:S02]  /*7f40*/  SYNCS.PHASECHK.TRANS64.TRYWAIT P0, [R6+URZ], R5 ;  /* 0x00000005060075a7 */ /* 0x001064000800017f */
[----:B-1----:R-:W-:Y:S05]  /*7f50*/  @!P0 NANOSLEEP.SYNCS 0x989680 ;  /* 0x009896800000895d */ /* 0x002fea0003900000 */
[----:B------:R-:W1:Y:S02]  /*7f60*/  @!P0 SYNCS.PHASECHK.TRANS64 P0, [R6+URZ], R5 ;  /* 0x00000005060085a7 */ /* 0x000e64000800007f */
[----:B-1----:R-:W-:Y:S05]  /*7f70*/  @!P0 BRA `(.L_x_148) ;  /* 0xfffffffc00f08947 */ /* 0x002fea000383ffff */
[----:B------:R-:W-:Y:S05]  /*7f80*/  BRA `(.L_x_185) ;  /* 0xfffffff000f47947 */ /* 0x000fea000383ffff */
.L_x_149:
[----:B0-----:R0:W1:Y:S02]  /*7f90*/  SYNCS.PHASECHK.TRANS64.TRYWAIT P0, [R7+URZ], R4 ;  /* 0x00000004070075a7 */ /* 0x001064000800017f */
[----:B-1----:R-:W-:Y:S05]  /*7fa0*/  @!P0 NANOSLEEP.SYNCS 0x989680 ;  /* 0x009896800000895d */ /* 0x002fea0003900000 */
[----:B------:R-:W1:Y:S02]  /*7fb0*/  @!P0 SYNCS.PHASECHK.TRANS64 P0, [R7+URZ], R4 ;  /* 0x00000004070085a7 */ /* 0x000e64000800007f */
[----:B-1----:R-:W-:Y:S05]  /*7fc0*/  @!P0 BRA `(.L_x_149) ;  /* 0xfffffffc00f08947 */ /* 0x002fea000383ffff */
[----:B------:R-:W-:Y:S05]  /*7fd0*/  BRA `(.L_x_186) ;  /* 0xfffffff400047947 */ /* 0x000fea000383ffff */
.L_x_150:
[----:B-1----:R1:W2:Y:S02]  /*7fe0*/  SYNCS.PHASECHK.TRANS64.TRYWAIT P0, [R6+URZ], R5 ;  /* 0x00000005060075a7 */ /* 0x0022a4000800017f */
[----:B--2---:R-:W-:Y:S05]  /*7ff0*/  @!P0 NANOSLEEP.SYNCS 0x989680 ;  /* 0x009896800000895d */ /* 0x004fea0003900000 */
[----:B------:R-:W2:Y:S02]  /*8000*/  @!P0 SYNCS.PHASECHK.TRANS64 P0, [R6+URZ], R5 ;  /* 0x00000005060085a7 */ /* 0x000ea4000800007f */
[----:B--2---:R-:W-:Y:S05]  /*8010*/  @!P0 BRA `(.L_x_150) ;  /* 0xfffffffc00f08947 */ /* 0x004fea000383ffff */
[----:B------:R-:W-:Y:S05]  /*8020*/  BRA `(.L_x_187) ;  /* 0xfffffff4000c7947 */ /* 0x000fea000383ffff */
.L_x_188:
[----:B------:R-:W-:-:S00]  /*8030*/  BRA `(.L_x_188) ;  /* 0xfffffffc00fc7947 */ /* 0x000fc0000383ffff */
[----:B------:R-:W-:-:S00]  /*8040*/  NOP ;  /* 0x0000000000007918 */ /* 0x000fc00000000000 */
        /* <DEDUP_REMOVED lines=11> */
.L_x_189:


//--------------------- .nv.shared._ZN7cutlass13device_kernelINS_4gemm6kernel13GemmUniversalIN4cute5tupleIJiiiiEEENS1_10collective13CollectiveMmaINS1_37MainloopSm90TmaGmmaWarpSpecializedFP8ILi28ENS5_IJNS4_1CILi1EEESB_SB_EEENS1_32KernelTmaWarpSpecializedPingpongEEENS5_IJNSA_ILi64EEESF_SF_EEENS_12float_e4m3_tENS5_IJlSB_lEEESH_SI_NS4_8TiledMMAINS4_8MMA_AtomIJNS4_4SM904GMMA30MMA_64x64x32_F32E4M3E4M3_SS_TNILNSM_7ScaleInE1ELSO_1EEEEEENS4_6LayoutISC_NS5_IJNSA_ILi0EEESS_SS_EEEEENS5_IJNS4_10UnderscoreESV_SV_EEEEENS4_13SM90_TMA_LOADENS4_14ComposedLayoutINS4_7SwizzleILi2ELi4ELi3EEENS4_18smem_ptr_flag_bitsILi8EEENSR_INS5_IJNSA_ILi8EEESF_EEENS5_IJSF_SB_EEEEEEEvNS4_8identityESY_S18_vS19_EENS_8epilogue10collective6detail29Sm90TmaWarpSpecializedAdapterINS1C_15DefaultEpilogueISH_SI_SI_NS1B_6thread17LinearCombinationISH_Li1EffLNS1G_9ScaleType4KindE0ELNS_15FloatRoundStyleE2ESH_EENS1_15EpilogueDefaultEEEEEvvEEEEvNT_6ParamsE --------------------------
	.section	.nv.shared._ZN7cutlass13device_kernelINS_4gemm6kernel13GemmUniversalIN4cute5tupleIJiiiiEEENS1_10collective13CollectiveMmaINS1_37MainloopSm90TmaGmmaWarpSpecializedFP8ILi28ENS5_IJNS4_1CILi1EEESB_SB_EEENS1_32KernelTmaWarpSpecializedPingpongEEENS5_IJNSA_ILi64EEESF_SF_EEENS_12float_e4m3_tENS5_IJlSB_lEEESH_SI_NS4_8TiledMMAINS4_8MMA_AtomIJNS4_4SM904GMMA30MMA_64x64x32_F32E4M3E4M3_SS_TNILNSM_7ScaleInE1ELSO_1EEEEEENS4_6LayoutISC_NS5_IJNSA_ILi0EEESS_SS_EEEEENS5_IJNS4_10UnderscoreESV_SV_EEEEENS4_13SM90_TMA_LOADENS4_14ComposedLayoutINS4_7SwizzleILi2ELi4ELi3EEENS4_18smem_ptr_flag_bitsILi8EEENSR_INS5_IJNSA_ILi8EEESF_EEENS5_IJSF_SB_EEEEEEEvNS4_8identityESY_S18_vS19_EENS_8epilogue10collective6detail29Sm90TmaWarpSpecializedAdapterINS1C_15DefaultEpilogueISH_SI_SI_NS1B_6thread17LinearCombinationISH_Li1EffLNS1G_9ScaleType4KindE0ELNS_15FloatRoundStyleE2ESH_EENS1_15EpilogueDefaultEEEEEvvEEEEvNT_6ParamsE,"aw",@nobits
	.sectionflags	@""
	.align	16
	.zero		1024


//--------------------- .nv.shared.reserved.0     --------------------------
	.section	.nv.shared.reserved.0,"aw",@nobits
	.weak		__nv_reservedSMEM_offset_0_alias
	.size		__nv_reservedSMEM_offset_0_alias, 0, 0
	.other		__nv_reservedSMEM_offset_0_alias,@"STO_CUDA_RESERVED_SHARED STV_DEFAULT"
__nv_reservedSMEM_offset_0_alias:
	.zero		0


//--------------------- .nv.global                --------------------------
	.section	.nv.global,"aw",@nobits
.nv.global:
	.type		_ZN40_INTERNAL_fba0e9f2_4_k_cu_b734927f_204044cute1_E,@object
	.size		_ZN40_INTERNAL_fba0e9f2_4_k_cu_b734927f_204044cute1_E,(_ZN40_INTERNAL_fba0e9f2_4_k_cu_b734927f_204044cuda3std3__45__cpo6cbeginE - _ZN40_INTERNAL_fba0e9f2_4_k_cu_b734927f_204044cute1_E)
_ZN40_INTERNAL_fba0e9f2_4_k_cu_b734927f_204044cute1_E:
	.zero		1
	.type		_ZN40_INTERNAL_fba0e9f2_4_k_cu_b734927f_204044cuda3std3__45__cpo6cbeginE,@object
	.size		_ZN40_INTERNAL_fba0e9f2_4_k_cu_b734927f_204044cuda3std3__45__cpo6cbeginE,(_ZN40_INTERNAL_fba0e9f2_4_k_cu_b734927f_204044cuda3std3__48in_placeE - _ZN40_INTERNAL_fba0e9f2_4_k_cu_b734927f_204044cuda3std3__45__cpo6cbeginE)
_ZN40_INTERNAL_fba0e9f2_4_k_cu_b734927f_204044cuda3std3__45__cpo6cbeginE:
	.zero		1
	.type		_ZN40_INTERNAL_fba0e9f2_4_k_cu_b734927f_204044cuda3std3__48in_placeE,@object
	.size		_ZN40_INTERNAL_fba0e9f2_4_k_cu_b734927f_204044cuda3std3__48in_placeE,(_ZN40_INTERNAL_fba0e9f2_4_k_cu_b734927f_204044cuda3std6ranges3__45__cpo9iter_moveE - _ZN40_INTERNAL_fba0e9f2_4_k_cu_b734927f_204044cuda3std3__48in_placeE)
_ZN40_INTERNAL_fba0e9f2_4_k_cu_b734927f_204044cuda3std3__48in_placeE:
	.zero		1
	.type		_ZN40_INTERNAL_fba0e9f2_4_k_cu_b734927f_204044cuda3std6ranges3__45__cpo9iter_moveE,@object
	.size		_ZN40_INTERNAL_fba0e9f2_4_k_cu_b734927f_204044cuda3std6ranges3__45__cpo9iter_moveE,(_ZN40_INTERNAL_fba0e9f2_4_k_cu_b734927f_204044cuda3std3__45__cpo5beginE - _ZN40_INTERNAL_fba0e9f2_4_k_cu_b734927f_204044cuda3std6ranges3__45__cpo9iter_moveE)
_ZN40_INTERNAL_fba0e9f2_4_k_cu_b734927f_204044cuda3std6ranges3__45__cpo9iter_moveE:
	.zero		1
	.type		_ZN40_INTERNAL_fba0e9f2_4_k_cu_b734927f_204044cuda3std3__45__cpo5beginE,@object
	.size		_ZN40_INTERNAL_fba0e9f2_4_k_cu_b734927f_204044cuda3std3__45__cpo5beginE,(_ZN40_INTERNAL_fba0e9f2_4_k_cu_b734927f_204044cuda3std3__442_GLOBAL__N__fba0e9f2_4_k_cu_b734927f_204046ignoreE - _ZN40_INTERNAL_fba0e9f2_4_k_cu_b734927f_204044cuda3std3__45__cpo5beginE)
_ZN40_INTERNAL_fba0e9f2_4_k_cu_b734927f_204044cuda3std3__45__cpo5beginE:
	.zero		1
	.type		_ZN40_INTERNAL_fba0e9f2_4_k_cu_b734927f_204044cuda3std3__442_GLOBAL__N__fba0e9f2_4_k_cu_b734927f_204046ignoreE,@object
	.size		_ZN40_INTERNAL_fba0e9f2_4_k_cu_b734927f_204044cuda3std3__442_GLOBAL__N__fba0e9f2_4_k_cu_b734927f_204046ignoreE,(_ZN40_INTERNAL_fba0e9f2_4_k_cu_b734927f_204044cute7productE - _ZN40_INTERNAL_fba0e9f2_4_k_cu_b734927f_204044cuda3std3__442_GLOBAL__N__fba0e9f2_4_k_cu_b734927f_204046ignoreE)
_ZN40_INTERNAL_fba0e9f2_4_k_cu_b734927f_204044cuda3std3__442_GLOBAL__N__fba0e9f2_4_k_cu_b734927f_204046ignoreE:
	.zero		1
	.type		_ZN40_INTERNAL_fba0e9f2_4_k_cu_b734927f_204044cute7productE,@object
	.size		_ZN40_INTERNAL_fba0e9f2_4_k_cu_b734927f_204044cute7productE,(_ZN40_INTERNAL_fba0e9f2_4_k_cu_b734927f_204044cuda3std3__45__cpo3endE - _ZN40_INTERNAL_fba0e9f2_4_k_cu_b734927f_204044cute7productE)
_ZN40_INTERNAL_fba0e9f2_4_k_cu_b734927f_204044cute7productE:
	.zero		1
	.type		_ZN40_INTERNAL_fba0e9f2_4_k_cu_b734927f_204044cuda3std3__45__cpo3endE,@object
	.size		_ZN40_INTERNAL_fba0e9f2_4_k_cu_b734927f_204044cuda3std3__45__cpo3endE,(_ZN40_INTERNAL_fba0e9f2_4_k_cu_b734927f_204044cuda3std3__419piecewise_constructE - _ZN40_INTERNAL_fba0e9f2_4_k_cu_b734927f_204044cuda3std3__45__cpo3endE)
_ZN40_INTERNAL_fba0e9f2_4_k_cu_b734927f_204044cuda3std3__45__cpo3endE:
	.zero		1
	.type		_ZN40_INTERNAL_fba0e9f2_4_k_cu_b734927f_204044cuda3std3__419piecewise_constructE,@object
	.size		_ZN40_INTERNAL_fba0e9f2_4_k_cu_b734927f_204044cuda3std3__419piecewise_constructE,(_ZN40_INTERNAL_fba0e9f2_4_k_cu_b734927f_204044cuda3std3__45__cpo4cendE - _ZN40_INTERNAL_fba0e9f2_4_k_cu_b734927f_204044cuda3std3__419piecewise_constructE)
_ZN40_INTERNAL_fba0e9f2_4_k_cu_b734927f_204044cuda3std3__419piecewise_constructE:
	.zero		1
	.type		_ZN40_INTERNAL_fba0e9f2_4_k_cu_b734927f_204044cuda3std3__45__cpo4cendE,@object
	.size		_ZN40_INTERNAL_fba0e9f2_4_k_cu_b734927f_204044cuda3std3__45__cpo4cendE,(_ZN40_INTERNAL_fba0e9f2_4_k_cu_b734927f_204044cuda3std6ranges3__45__cpo4swapE - _ZN40_INTERNAL_fba0e9f2_4_k_cu_b734927f_204044cuda3std3__45__cpo4cendE)
_ZN40_INTERNAL_fba0e9f2_4_k_cu_b734927f_204044cuda3std3__45__cpo4cendE:
	.zero		1
	.type		_ZN40_INTERNAL_fba0e9f2_4_k_cu_b734927f_204044cuda3std6ranges3__45__cpo4swapE,@object
	.size		_ZN40_INTERNAL_fba0e9f2_4_k_cu_b734927f_204044cuda3std6ranges3__45__cpo4swapE,(.L_7 - _ZN40_INTERNAL_fba0e9f2_4_k_cu_b734927f_204044cuda3std6ranges3__45__cpo4swapE)
_ZN40_INTERNAL_fba0e9f2_4_k_cu_b734927f_204044cuda3std6ranges3__45__cpo4swapE:
	.zero		1
.L_7:


//--------------------- .nv.constant0._ZN7cutlass13device_kernelINS_4gemm6kernel13GemmUniversalIN4cute5tupleIJiiiiEEENS1_10collective13CollectiveMmaINS1_37MainloopSm90TmaGmmaWarpSpecializedFP8ILi28ENS5_IJNS4_1CILi1EEESB_SB_EEENS1_32KernelTmaWarpSpecializedPingpongEEENS5_IJNSA_ILi64EEESF_SF_EEENS_12float_e4m3_tENS5_IJlSB_lEEESH_SI_NS4_8TiledMMAINS4_8MMA_AtomIJNS4_4SM904GMMA30MMA_64x64x32_F32E4M3E4M3_SS_TNILNSM_7ScaleInE1ELSO_1EEEEEENS4_6LayoutISC_NS5_IJNSA_ILi0EEESS_SS_EEEEENS5_IJNS4_10UnderscoreESV_SV_EEEEENS4_13SM90_TMA_LOADENS4_14ComposedLayoutINS4_7SwizzleILi2ELi4ELi3EEENS4_18smem_ptr_flag_bitsILi8EEENSR_INS5_IJNSA_ILi8EEESF_EEENS5_IJSF_SB_EEEEEEEvNS4_8identityESY_S18_vS19_EENS_8epilogue10collective6detail29Sm90TmaWarpSpecializedAdapterINS1C_15DefaultEpilogueISH_SI_SI_NS1B_6thread17LinearCombinationISH_Li1EffLNS1G_9ScaleType4KindE0ELNS_15FloatRoundStyleE2ESH_EENS1_15EpilogueDefaultEEEEEvvEEEEvNT_6ParamsE --------------------------
	.section	.nv.constant0._ZN7cutlass13device_kernelINS_4gemm6kernel13GemmUniversalIN4cute5tupleIJiiiiEEENS1_10collective13CollectiveMmaINS1_37MainloopSm90TmaGmmaWarpSpecializedFP8ILi28ENS5_IJNS4_1CILi1EEESB_SB_EEENS1_32KernelTmaWarpSpecializedPingpongEEENS5_IJNSA_ILi64EEESF_SF_EEENS_12float_e4m3_tENS5_IJlSB_lEEESH_SI_NS4_8TiledMMAINS4_8MMA_AtomIJNS4_4SM904GMMA30MMA_64x64x32_F32E4M3E4M3_SS_TNILNSM_7ScaleInE1ELSO_1EEEEEENS4_6LayoutISC_NS5_IJNSA_ILi0EEESS_SS_EEEEENS5_IJNS4_10UnderscoreESV_SV_EEEEENS4_13SM90_TMA_LOADENS4_14ComposedLayoutINS4_7SwizzleILi2ELi4ELi3EEENS4_18smem_ptr_flag_bitsILi8EEENSR_INS5_IJNSA_ILi8EEESF_EEENS5_IJSF_SB_EEEEEEEvNS4_8identityESY_S18_vS19_EENS_8epilogue10collective6detail29Sm90TmaWarpSpecializedAdapterINS1C_15DefaultEpilogueISH_SI_SI_NS1B_6thread17LinearCombinationISH_Li1EffLNS1G_9ScaleType4KindE0ELNS_15FloatRoundStyleE2ESH_EENS1_15EpilogueDefaultEEEEEvvEEEEvNT_6ParamsE,"a",@progbits
	.sectionflags	@""
	.align	4
.nv.constant0._ZN7cutlass13device_kernelINS_4gemm6kernel13GemmUniversalIN4cute5tupleIJiiiiEEENS1_10collective13CollectiveMmaINS1_37MainloopSm90TmaGmmaWarpSpecializedFP8ILi28ENS5_IJNS4_1CILi1EEESB_SB_EEENS1_32KernelTmaWarpSpecializedPingpongEEENS5_IJNSA_ILi64EEESF_SF_EEENS_12float_e4m3_tENS5_IJlSB_lEEESH_SI_NS4_8TiledMMAINS4_8MMA_AtomIJNS4_4SM904GMMA30MMA_64x64x32_F32E4M3E4M3_SS_TNILNSM_7ScaleInE1ELSO_1EEEEEENS4_6LayoutISC_NS5_IJNSA_ILi0EEESS_SS_EEEEENS5_IJNS4_10UnderscoreESV_SV_EEEEENS4_13SM90_TMA_LOADENS4_14ComposedLayoutINS4_7SwizzleILi2ELi4ELi3EEENS4_18smem_ptr_flag_bitsILi8EEENSR_INS5_IJNSA_ILi8EEESF_EEENS5_IJSF_SB_EEEEEEEvNS4_8identityESY_S18_vS19_EENS_8epilogue10collective6detail29Sm90TmaWarpSpecializedAdapterINS1C_15DefaultEpilogueISH_SI_SI_NS1B_6thread17LinearCombinationISH_Li1EffLNS1G_9ScaleType4KindE0ELNS_15FloatRoundStyleE2ESH_EENS1_15EpilogueDefaultEEEEEvvEEEEvNT_6ParamsE:
	.zero		1664


//--------------------- SYMBOLS --------------------------

	.type		.nv.reservedSmem.offset0,@object
	.size		.nv.reservedSmem.offset0,0x4
